//
// Generated by NVIDIA NVVM Compiler
//
// Compiler Build ID: CL-36424714
// Cuda compilation tools, release 13.0, V13.0.88
// Based on NVVM 20.0.0
//

.version 9.0
.target sm_100
.address_size 64

	// .globl	_Z5RdistiiPfS_ddS_
.global .align 4 .b8 __cudart_i2opi_f[24] = {65, 144, 67, 60, 153, 149, 98, 219, 192, 221, 52, 245, 209, 87, 39, 252, 41, 21, 68, 78, 110, 131, 249, 162};

.visible .entry _Z5RdistiiPfS_ddS_(
	.param .u32 _Z5RdistiiPfS_ddS__param_0,
	.param .u32 _Z5RdistiiPfS_ddS__param_1,
	.param .u64 .ptr .align 1 _Z5RdistiiPfS_ddS__param_2,
	.param .u64 .ptr .align 1 _Z5RdistiiPfS_ddS__param_3,
	.param .f64 _Z5RdistiiPfS_ddS__param_4,
	.param .f64 _Z5RdistiiPfS_ddS__param_5,
	.param .u64 .ptr .align 1 _Z5RdistiiPfS_ddS__param_6
)
{
	.local .align 4 .b8 	__local_depot0[28];
	.reg .b64 	%SP;
	.reg .b64 	%SPL;
	.reg .pred 	%p<54>;
	.reg .b32 	%r<246>;
	.reg .b32 	%f<194>;
	.reg .b64 	%rd<123>;
	.reg .b64 	%fd<25>;

	mov.u64 	%SPL, __local_depot0;
	ld.param.u32 	%r84, [_Z5RdistiiPfS_ddS__param_0];
	ld.param.u64 	%rd45, [_Z5RdistiiPfS_ddS__param_2];
	ld.param.u64 	%rd46, [_Z5RdistiiPfS_ddS__param_3];
	ld.param.f64 	%fd1, [_Z5RdistiiPfS_ddS__param_4];
	ld.param.f64 	%fd2, [_Z5RdistiiPfS_ddS__param_5];
	ld.param.u64 	%rd44, [_Z5RdistiiPfS_ddS__param_6];
	cvta.to.global.u64 	%rd47, %rd45;
	cvta.to.global.u64 	%rd48, %rd46;
	add.u64 	%rd1, %SPL, 0;
	mov.u32 	%r85, %ctaid.x;
	mov.u32 	%r86, %ntid.x;
	mov.u32 	%r87, %tid.x;
	mad.lo.s32 	%r88, %r85, %r86, %r87;
	mov.u32 	%r89, %ctaid.y;
	mov.u32 	%r90, %ntid.y;
	mov.u32 	%r91, %tid.y;
	mad.lo.s32 	%r92, %r89, %r90, %r91;
	mad.lo.s32 	%r1, %r92, %r84, %r88;
	mul.wide.u32 	%rd50, %r92, 4;
	add.s64 	%rd51, %rd48, %rd50;
	ld.global.f32 	%f37, [%rd51];
	cvt.f64.f32 	%fd3, %f37;
	sub.f64 	%fd4, %fd3, %fd2;
	mul.f64 	%fd5, %fd4, 0d400921FB60000000;
	div.rn.f64 	%fd6, %fd5, 0d4066800000000000;
	cvt.rn.f32.f64 	%f38, %fd6;
	mul.f64 	%fd7, %fd2, 0d400921FB60000000;
	div.rn.f64 	%fd8, %fd7, 0d4066800000000000;
	cvt.rn.f32.f64 	%f1, %fd8;
	mul.f32 	%f39, %f37, 0f40490FDB;
	div.rn.f32 	%f2, %f39, 0f43340000;
	mul.wide.u32 	%rd52, %r88, 4;
	add.s64 	%rd53, %rd47, %rd52;
	ld.global.f32 	%f40, [%rd53];
	cvt.f64.f32 	%fd9, %f40;
	sub.f64 	%fd10, %fd9, %fd1;
	mul.f64 	%fd11, %fd10, 0d400921FB60000000;
	div.rn.f64 	%fd12, %fd11, 0d4066800000000000;
	cvt.rn.f32.f64 	%f3, %fd12;
	mul.f32 	%f4, %f38, 0f3F000000;
	mul.f32 	%f41, %f4, 0f3F22F983;
	cvt.rni.s32.f32 	%r229, %f41;
	cvt.rn.f32.s32 	%f42, %r229;
	fma.rn.f32 	%f43, %f42, 0fBFC90FDA, %f4;
	fma.rn.f32 	%f44, %f42, 0fB3A22168, %f43;
	fma.rn.f32 	%f189, %f42, 0fA7C234C5, %f44;
	abs.f32 	%f6, %f4;
	setp.ltu.f32 	%p1, %f6, 0f47CE4780;
	mov.u32 	%r225, %r229;
	mov.f32 	%f188, %f189;
	@%p1 bra 	$L__BB0_8;
	setp.neu.f32 	%p2, %f6, 0f7F800000;
	@%p2 bra 	$L__BB0_3;
	mov.f32 	%f47, 0f00000000;
	mul.rn.f32 	%f188, %f4, %f47;
	mov.b32 	%r225, 0;
	bra.uni 	$L__BB0_8;
$L__BB0_3:
	mov.b32 	%r3, %f4;
	shl.b32 	%r94, %r3, 8;
	or.b32  	%r4, %r94, -2147483648;
	mov.b64 	%rd107, 0;
	mov.b32 	%r222, 0;
	mov.u64 	%rd105, __cudart_i2opi_f;
	mov.u64 	%rd106, %rd1;
$L__BB0_4:
	.pragma "nounroll";
	ld.global.nc.u32 	%r95, [%rd105];
	mad.wide.u32 	%rd56, %r95, %r4, %rd107;
	shr.u64 	%rd107, %rd56, 32;
	st.local.u32 	[%rd106], %rd56;
	add.s32 	%r222, %r222, 1;
	add.s64 	%rd106, %rd106, 4;
	add.s64 	%rd105, %rd105, 4;
	setp.ne.s32 	%p3, %r222, 6;
	@%p3 bra 	$L__BB0_4;
	shr.u32 	%r96, %r3, 23;
	st.local.u32 	[%rd1+24], %rd107;
	and.b32  	%r7, %r96, 31;
	and.b32  	%r97, %r96, 224;
	add.s32 	%r98, %r97, -128;
	shr.u32 	%r99, %r98, 5;
	mul.wide.u32 	%rd57, %r99, 4;
	sub.s64 	%rd8, %rd1, %rd57;
	ld.local.u32 	%r223, [%rd8+24];
	ld.local.u32 	%r224, [%rd8+20];
	setp.eq.s32 	%p4, %r7, 0;
	@%p4 bra 	$L__BB0_7;
	shf.l.wrap.b32 	%r223, %r224, %r223, %r7;
	ld.local.u32 	%r100, [%rd8+16];
	shf.l.wrap.b32 	%r224, %r100, %r224, %r7;
$L__BB0_7:
	shr.u32 	%r101, %r223, 30;
	shf.l.wrap.b32 	%r102, %r224, %r223, 2;
	shl.b32 	%r103, %r224, 2;
	shr.u32 	%r104, %r102, 31;
	add.s32 	%r105, %r104, %r101;
	neg.s32 	%r106, %r105;
	setp.lt.s32 	%p5, %r3, 0;
	selp.b32 	%r225, %r106, %r105, %p5;
	xor.b32  	%r107, %r102, %r3;
	shr.s32 	%r108, %r102, 31;
	xor.b32  	%r109, %r108, %r102;
	xor.b32  	%r110, %r108, %r103;
	cvt.u64.u32 	%rd58, %r109;
	shl.b64 	%rd59, %rd58, 32;
	cvt.u64.u32 	%rd60, %r110;
	or.b64  	%rd61, %rd59, %rd60;
	cvt.rn.f64.s64 	%fd13, %rd61;
	mul.f64 	%fd14, %fd13, 0d3BF921FB54442D19;
	cvt.rn.f32.f64 	%f45, %fd14;
	neg.f32 	%f46, %f45;
	setp.lt.s32 	%p6, %r107, 0;
	selp.f32 	%f188, %f46, %f45, %p6;
$L__BB0_8:
	setp.ltu.f32 	%p7, %f6, 0f47CE4780;
	mul.rn.f32 	%f48, %f188, %f188;
	and.b32  	%r112, %r225, 1;
	setp.eq.b32 	%p8, %r112, 1;
	selp.f32 	%f49, 0f3F800000, %f188, %p8;
	fma.rn.f32 	%f50, %f48, %f49, 0f00000000;
	fma.rn.f32 	%f51, %f48, 0f37CBAC00, 0fBAB607ED;
	selp.f32 	%f52, %f51, 0fB94D4153, %p8;
	selp.f32 	%f53, 0f3D2AAABB, 0f3C0885E4, %p8;
	fma.rn.f32 	%f54, %f52, %f48, %f53;
	selp.f32 	%f55, 0fBEFFFFFF, 0fBE2AAAA8, %p8;
	fma.rn.f32 	%f56, %f54, %f48, %f55;
	fma.rn.f32 	%f57, %f56, %f50, %f49;
	and.b32  	%r113, %r225, 2;
	setp.eq.s32 	%p9, %r113, 0;
	mov.f32 	%f58, 0f00000000;
	sub.f32 	%f59, %f58, %f57;
	selp.f32 	%f10, %f57, %f59, %p9;
	@%p7 bra 	$L__BB0_16;
	setp.neu.f32 	%p10, %f6, 0f7F800000;
	@%p10 bra 	$L__BB0_11;
	mov.f32 	%f62, 0f00000000;
	mul.rn.f32 	%f189, %f4, %f62;
	mov.b32 	%r229, 0;
	bra.uni 	$L__BB0_16;
$L__BB0_11:
	mov.b32 	%r16, %f4;
	shl.b32 	%r115, %r16, 8;
	or.b32  	%r17, %r115, -2147483648;
	mov.b64 	%rd110, 0;
	mov.b32 	%r226, 0;
	mov.u64 	%rd108, __cudart_i2opi_f;
	mov.u64 	%rd109, %rd1;
$L__BB0_12:
	.pragma "nounroll";
	ld.global.nc.u32 	%r116, [%rd108];
	mad.wide.u32 	%rd64, %r116, %r17, %rd110;
	shr.u64 	%rd110, %rd64, 32;
	st.local.u32 	[%rd109], %rd64;
	add.s32 	%r226, %r226, 1;
	add.s64 	%rd109, %rd109, 4;
	add.s64 	%rd108, %rd108, 4;
	setp.ne.s32 	%p11, %r226, 6;
	@%p11 bra 	$L__BB0_12;
	shr.u32 	%r117, %r16, 23;
	st.local.u32 	[%rd1+24], %rd110;
	and.b32  	%r20, %r117, 31;
	and.b32  	%r118, %r117, 224;
	add.s32 	%r119, %r118, -128;
	shr.u32 	%r120, %r119, 5;
	mul.wide.u32 	%rd65, %r120, 4;
	sub.s64 	%rd15, %rd1, %rd65;
	ld.local.u32 	%r227, [%rd15+24];
	ld.local.u32 	%r228, [%rd15+20];
	setp.eq.s32 	%p12, %r20, 0;
	@%p12 bra 	$L__BB0_15;
	shf.l.wrap.b32 	%r227, %r228, %r227, %r20;
	ld.local.u32 	%r121, [%rd15+16];
	shf.l.wrap.b32 	%r228, %r121, %r228, %r20;
$L__BB0_15:
	shr.u32 	%r122, %r227, 30;
	shf.l.wrap.b32 	%r123, %r228, %r227, 2;
	shl.b32 	%r124, %r228, 2;
	shr.u32 	%r125, %r123, 31;
	add.s32 	%r126, %r125, %r122;
	neg.s32 	%r127, %r126;
	setp.lt.s32 	%p13, %r16, 0;
	selp.b32 	%r229, %r127, %r126, %p13;
	xor.b32  	%r128, %r123, %r16;
	shr.s32 	%r129, %r123, 31;
	xor.b32  	%r130, %r129, %r123;
	xor.b32  	%r131, %r129, %r124;
	cvt.u64.u32 	%rd66, %r130;
	shl.b64 	%rd67, %rd66, 32;
	cvt.u64.u32 	%rd68, %r131;
	or.b64  	%rd69, %rd67, %rd68;
	cvt.rn.f64.s64 	%fd15, %rd69;
	mul.f64 	%fd16, %fd15, 0d3BF921FB54442D19;
	cvt.rn.f32.f64 	%f60, %fd16;
	neg.f32 	%f61, %f60;
	setp.lt.s32 	%p14, %r128, 0;
	selp.f32 	%f189, %f61, %f60, %p14;
$L__BB0_16:
	mul.rn.f32 	%f63, %f189, %f189;
	and.b32  	%r133, %r229, 1;
	setp.eq.b32 	%p15, %r133, 1;
	selp.f32 	%f64, 0f3F800000, %f189, %p15;
	fma.rn.f32 	%f65, %f63, %f64, 0f00000000;
	fma.rn.f32 	%f66, %f63, 0f37CBAC00, 0fBAB607ED;
	selp.f32 	%f67, %f66, 0fB94D4153, %p15;
	selp.f32 	%f68, 0f3D2AAABB, 0f3C0885E4, %p15;
	fma.rn.f32 	%f69, %f67, %f63, %f68;
	selp.f32 	%f70, 0fBEFFFFFF, 0fBE2AAAA8, %p15;
	fma.rn.f32 	%f71, %f69, %f63, %f70;
	fma.rn.f32 	%f72, %f71, %f65, %f64;
	and.b32  	%r134, %r229, 2;
	setp.eq.s32 	%p16, %r134, 0;
	mov.f32 	%f73, 0f00000000;
	sub.f32 	%f74, %f73, %f72;
	selp.f32 	%f75, %f72, %f74, %p16;
	mul.f32 	%f14, %f10, %f75;
	mul.f32 	%f76, %f1, 0f3F22F983;
	cvt.rni.s32.f32 	%r233, %f76;
	cvt.rn.f32.s32 	%f77, %r233;
	fma.rn.f32 	%f78, %f77, 0fBFC90FDA, %f1;
	fma.rn.f32 	%f79, %f77, 0fB3A22168, %f78;
	fma.rn.f32 	%f190, %f77, 0fA7C234C5, %f79;
	abs.f32 	%f16, %f1;
	setp.ltu.f32 	%p17, %f16, 0f47CE4780;
	@%p17 bra 	$L__BB0_24;
	setp.neu.f32 	%p18, %f16, 0f7F800000;
	@%p18 bra 	$L__BB0_19;
	mov.f32 	%f82, 0f00000000;
	mul.rn.f32 	%f190, %f1, %f82;
	mov.b32 	%r233, 0;
	bra.uni 	$L__BB0_24;
$L__BB0_19:
	mov.b32 	%r30, %f1;
	shl.b32 	%r136, %r30, 8;
	or.b32  	%r31, %r136, -2147483648;
	mov.b64 	%rd113, 0;
	mov.b32 	%r230, 0;
	mov.u64 	%rd111, __cudart_i2opi_f;
	mov.u64 	%rd112, %rd1;
$L__BB0_20:
	.pragma "nounroll";
	ld.global.nc.u32 	%r137, [%rd111];
	mad.wide.u32 	%rd72, %r137, %r31, %rd113;
	shr.u64 	%rd113, %rd72, 32;
	st.local.u32 	[%rd112], %rd72;
	add.s32 	%r230, %r230, 1;
	add.s64 	%rd112, %rd112, 4;
	add.s64 	%rd111, %rd111, 4;
	setp.ne.s32 	%p19, %r230, 6;
	@%p19 bra 	$L__BB0_20;
	shr.u32 	%r138, %r30, 23;
	st.local.u32 	[%rd1+24], %rd113;
	and.b32  	%r34, %r138, 31;
	and.b32  	%r139, %r138, 224;
	add.s32 	%r140, %r139, -128;
	shr.u32 	%r141, %r140, 5;
	mul.wide.u32 	%rd73, %r141, 4;
	sub.s64 	%rd22, %rd1, %rd73;
	ld.local.u32 	%r231, [%rd22+24];
	ld.local.u32 	%r232, [%rd22+20];
	setp.eq.s32 	%p20, %r34, 0;
	@%p20 bra 	$L__BB0_23;
	shf.l.wrap.b32 	%r231, %r232, %r231, %r34;
	ld.local.u32 	%r142, [%rd22+16];
	shf.l.wrap.b32 	%r232, %r142, %r232, %r34;
$L__BB0_23:
	shr.u32 	%r143, %r231, 30;
	shf.l.wrap.b32 	%r144, %r232, %r231, 2;
	shl.b32 	%r145, %r232, 2;
	shr.u32 	%r146, %r144, 31;
	add.s32 	%r147, %r146, %r143;
	neg.s32 	%r148, %r147;
	setp.lt.s32 	%p21, %r30, 0;
	selp.b32 	%r233, %r148, %r147, %p21;
	xor.b32  	%r149, %r144, %r30;
	shr.s32 	%r150, %r144, 31;
	xor.b32  	%r151, %r150, %r144;
	xor.b32  	%r152, %r150, %r145;
	cvt.u64.u32 	%rd74, %r151;
	shl.b64 	%rd75, %rd74, 32;
	cvt.u64.u32 	%rd76, %r152;
	or.b64  	%rd77, %rd75, %rd76;
	cvt.rn.f64.s64 	%fd17, %rd77;
	mul.f64 	%fd18, %fd17, 0d3BF921FB54442D19;
	cvt.rn.f32.f64 	%f80, %fd18;
	neg.f32 	%f81, %f80;
	setp.lt.s32 	%p22, %r149, 0;
	selp.f32 	%f190, %f81, %f80, %p22;
$L__BB0_24:
	add.s32 	%r154, %r233, 1;
	mul.rn.f32 	%f83, %f190, %f190;
	and.b32  	%r155, %r233, 1;
	setp.eq.b32 	%p23, %r155, 1;
	selp.f32 	%f84, %f190, 0f3F800000, %p23;
	fma.rn.f32 	%f85, %f83, %f84, 0f00000000;
	fma.rn.f32 	%f86, %f83, 0f37CBAC00, 0fBAB607ED;
	selp.f32 	%f87, 0fB94D4153, %f86, %p23;
	selp.f32 	%f88, 0f3C0885E4, 0f3D2AAABB, %p23;
	fma.rn.f32 	%f89, %f87, %f83, %f88;
	selp.f32 	%f90, 0fBE2AAAA8, 0fBEFFFFFF, %p23;
	fma.rn.f32 	%f91, %f89, %f83, %f90;
	fma.rn.f32 	%f92, %f91, %f85, %f84;
	and.b32  	%r156, %r154, 2;
	setp.eq.s32 	%p24, %r156, 0;
	mov.f32 	%f93, 0f00000000;
	sub.f32 	%f94, %f93, %f92;
	selp.f32 	%f20, %f92, %f94, %p24;
	mul.f32 	%f95, %f2, 0f3F22F983;
	cvt.rni.s32.f32 	%r237, %f95;
	cvt.rn.f32.s32 	%f96, %r237;
	fma.rn.f32 	%f97, %f96, 0fBFC90FDA, %f2;
	fma.rn.f32 	%f98, %f96, 0fB3A22168, %f97;
	fma.rn.f32 	%f191, %f96, 0fA7C234C5, %f98;
	abs.f32 	%f22, %f2;
	setp.ltu.f32 	%p25, %f22, 0f47CE4780;
	@%p25 bra 	$L__BB0_32;
	setp.neu.f32 	%p26, %f22, 0f7F800000;
	@%p26 bra 	$L__BB0_27;
	mov.f32 	%f101, 0f00000000;
	mul.rn.f32 	%f191, %f2, %f101;
	mov.b32 	%r237, 0;
	bra.uni 	$L__BB0_32;
$L__BB0_27:
	mov.b32 	%r44, %f2;
	shl.b32 	%r158, %r44, 8;
	or.b32  	%r45, %r158, -2147483648;
	mov.b64 	%rd116, 0;
	mov.b32 	%r234, 0;
	mov.u64 	%rd114, __cudart_i2opi_f;
	mov.u64 	%rd115, %rd1;
$L__BB0_28:
	.pragma "nounroll";
	ld.global.nc.u32 	%r159, [%rd114];
	mad.wide.u32 	%rd80, %r159, %r45, %rd116;
	shr.u64 	%rd116, %rd80, 32;
	st.local.u32 	[%rd115], %rd80;
	add.s32 	%r234, %r234, 1;
	add.s64 	%rd115, %rd115, 4;
	add.s64 	%rd114, %rd114, 4;
	setp.ne.s32 	%p27, %r234, 6;
	@%p27 bra 	$L__BB0_28;
	shr.u32 	%r160, %r44, 23;
	st.local.u32 	[%rd1+24], %rd116;
	and.b32  	%r48, %r160, 31;
	and.b32  	%r161, %r160, 224;
	add.s32 	%r162, %r161, -128;
	shr.u32 	%r163, %r162, 5;
	mul.wide.u32 	%rd81, %r163, 4;
	sub.s64 	%rd29, %rd1, %rd81;
	ld.local.u32 	%r235, [%rd29+24];
	ld.local.u32 	%r236, [%rd29+20];
	setp.eq.s32 	%p28, %r48, 0;
	@%p28 bra 	$L__BB0_31;
	shf.l.wrap.b32 	%r235, %r236, %r235, %r48;
	ld.local.u32 	%r164, [%rd29+16];
	shf.l.wrap.b32 	%r236, %r164, %r236, %r48;
$L__BB0_31:
	shr.u32 	%r165, %r235, 30;
	shf.l.wrap.b32 	%r166, %r236, %r235, 2;
	shl.b32 	%r167, %r236, 2;
	shr.u32 	%r168, %r166, 31;
	add.s32 	%r169, %r168, %r165;
	neg.s32 	%r170, %r169;
	setp.lt.s32 	%p29, %r44, 0;
	selp.b32 	%r237, %r170, %r169, %p29;
	xor.b32  	%r171, %r166, %r44;
	shr.s32 	%r172, %r166, 31;
	xor.b32  	%r173, %r172, %r166;
	xor.b32  	%r174, %r172, %r167;
	cvt.u64.u32 	%rd82, %r173;
	shl.b64 	%rd83, %rd82, 32;
	cvt.u64.u32 	%rd84, %r174;
	or.b64  	%rd85, %rd83, %rd84;
	cvt.rn.f64.s64 	%fd19, %rd85;
	mul.f64 	%fd20, %fd19, 0d3BF921FB54442D19;
	cvt.rn.f32.f64 	%f99, %fd20;
	neg.f32 	%f100, %f99;
	setp.lt.s32 	%p30, %r171, 0;
	selp.f32 	%f191, %f100, %f99, %p30;
$L__BB0_32:
	add.s32 	%r176, %r237, 1;
	mul.rn.f32 	%f102, %f191, %f191;
	and.b32  	%r177, %r237, 1;
	setp.eq.b32 	%p31, %r177, 1;
	selp.f32 	%f103, %f191, 0f3F800000, %p31;
	fma.rn.f32 	%f104, %f102, %f103, 0f00000000;
	fma.rn.f32 	%f105, %f102, 0f37CBAC00, 0fBAB607ED;
	selp.f32 	%f106, 0fB94D4153, %f105, %p31;
	selp.f32 	%f107, 0f3C0885E4, 0f3D2AAABB, %p31;
	fma.rn.f32 	%f108, %f106, %f102, %f107;
	selp.f32 	%f109, 0fBE2AAAA8, 0fBEFFFFFF, %p31;
	fma.rn.f32 	%f110, %f108, %f102, %f109;
	fma.rn.f32 	%f111, %f110, %f104, %f103;
	and.b32  	%r178, %r176, 2;
	setp.eq.s32 	%p32, %r178, 0;
	mov.f32 	%f112, 0f00000000;
	sub.f32 	%f113, %f112, %f111;
	selp.f32 	%f114, %f111, %f113, %p32;
	mul.f32 	%f26, %f20, %f114;
	mul.f32 	%f27, %f3, 0f3F000000;
	mul.f32 	%f115, %f27, 0f3F22F983;
	cvt.rni.s32.f32 	%r245, %f115;
	cvt.rn.f32.s32 	%f116, %r245;
	fma.rn.f32 	%f117, %f116, 0fBFC90FDA, %f27;
	fma.rn.f32 	%f118, %f116, 0fB3A22168, %f117;
	fma.rn.f32 	%f193, %f116, 0fA7C234C5, %f118;
	abs.f32 	%f29, %f27;
	setp.ltu.f32 	%p33, %f29, 0f47CE4780;
	mov.u32 	%r241, %r245;
	mov.f32 	%f192, %f193;
	@%p33 bra 	$L__BB0_40;
	setp.neu.f32 	%p34, %f29, 0f7F800000;
	@%p34 bra 	$L__BB0_35;
	mov.f32 	%f121, 0f00000000;
	mul.rn.f32 	%f192, %f27, %f121;
	mov.b32 	%r241, 0;
	bra.uni 	$L__BB0_40;
$L__BB0_35:
	mov.b32 	%r58, %f27;
	shl.b32 	%r180, %r58, 8;
	or.b32  	%r59, %r180, -2147483648;
	mov.b64 	%rd119, 0;
	mov.b32 	%r238, 0;
	mov.u64 	%rd117, __cudart_i2opi_f;
	mov.u64 	%rd118, %rd1;
$L__BB0_36:
	.pragma "nounroll";
	ld.global.nc.u32 	%r181, [%rd117];
	mad.wide.u32 	%rd88, %r181, %r59, %rd119;
	shr.u64 	%rd119, %rd88, 32;
	st.local.u32 	[%rd118], %rd88;
	add.s32 	%r238, %r238, 1;
	add.s64 	%rd118, %rd118, 4;
	add.s64 	%rd117, %rd117, 4;
	setp.ne.s32 	%p35, %r238, 6;
	@%p35 bra 	$L__BB0_36;
	shr.u32 	%r182, %r58, 23;
	st.local.u32 	[%rd1+24], %rd119;
	and.b32  	%r62, %r182, 31;
	and.b32  	%r183, %r182, 224;
	add.s32 	%r184, %r183, -128;
	shr.u32 	%r185, %r184, 5;
	mul.wide.u32 	%rd89, %r185, 4;
	sub.s64 	%rd36, %rd1, %rd89;
	ld.local.u32 	%r239, [%rd36+24];
	ld.local.u32 	%r240, [%rd36+20];
	setp.eq.s32 	%p36, %r62, 0;
	@%p36 bra 	$L__BB0_39;
	shf.l.wrap.b32 	%r239, %r240, %r239, %r62;
	ld.local.u32 	%r186, [%rd36+16];
	shf.l.wrap.b32 	%r240, %r186, %r240, %r62;
$L__BB0_39:
	shr.u32 	%r187, %r239, 30;
	shf.l.wrap.b32 	%r188, %r240, %r239, 2;
	shl.b32 	%r189, %r240, 2;
	shr.u32 	%r190, %r188, 31;
	add.s32 	%r191, %r190, %r187;
	neg.s32 	%r192, %r191;
	setp.lt.s32 	%p37, %r58, 0;
	selp.b32 	%r241, %r192, %r191, %p37;
	xor.b32  	%r193, %r188, %r58;
	shr.s32 	%r194, %r188, 31;
	xor.b32  	%r195, %r194, %r188;
	xor.b32  	%r196, %r194, %r189;
	cvt.u64.u32 	%rd90, %r195;
	shl.b64 	%rd91, %rd90, 32;
	cvt.u64.u32 	%rd92, %r196;
	or.b64  	%rd93, %rd91, %rd92;
	cvt.rn.f64.s64 	%fd21, %rd93;
	mul.f64 	%fd22, %fd21, 0d3BF921FB54442D19;
	cvt.rn.f32.f64 	%f119, %fd22;
	neg.f32 	%f120, %f119;
	setp.lt.s32 	%p38, %r193, 0;
	selp.f32 	%f192, %f120, %f119, %p38;
$L__BB0_40:
	setp.ltu.f32 	%p39, %f29, 0f47CE4780;
	mul.rn.f32 	%f122, %f192, %f192;
	and.b32  	%r198, %r241, 1;
	setp.eq.b32 	%p40, %r198, 1;
	selp.f32 	%f123, 0f3F800000, %f192, %p40;
	fma.rn.f32 	%f124, %f122, %f123, 0f00000000;
	fma.rn.f32 	%f125, %f122, 0f37CBAC00, 0fBAB607ED;
	selp.f32 	%f126, %f125, 0fB94D4153, %p40;
	selp.f32 	%f127, 0f3D2AAABB, 0f3C0885E4, %p40;
	fma.rn.f32 	%f128, %f126, %f122, %f127;
	selp.f32 	%f129, 0fBEFFFFFF, 0fBE2AAAA8, %p40;
	fma.rn.f32 	%f130, %f128, %f122, %f129;
	fma.rn.f32 	%f131, %f130, %f124, %f123;
	and.b32  	%r199, %r241, 2;
	setp.eq.s32 	%p41, %r199, 0;
	mov.f32 	%f132, 0f00000000;
	sub.f32 	%f133, %f132, %f131;
	selp.f32 	%f134, %f131, %f133, %p41;
	mul.f32 	%f33, %f26, %f134;
	@%p39 bra 	$L__BB0_48;
	setp.neu.f32 	%p42, %f29, 0f7F800000;
	@%p42 bra 	$L__BB0_43;
	mov.f32 	%f137, 0f00000000;
	mul.rn.f32 	%f193, %f27, %f137;
	mov.b32 	%r245, 0;
	bra.uni 	$L__BB0_48;
$L__BB0_43:
	mov.b32 	%r71, %f27;
	shl.b32 	%r201, %r71, 8;
	or.b32  	%r72, %r201, -2147483648;
	mov.b64 	%rd122, 0;
	mov.b32 	%r242, 0;
	mov.u64 	%rd120, __cudart_i2opi_f;
	mov.u64 	%rd121, %rd1;
$L__BB0_44:
	.pragma "nounroll";
	ld.global.nc.u32 	%r202, [%rd120];
	mad.wide.u32 	%rd96, %r202, %r72, %rd122;
	shr.u64 	%rd122, %rd96, 32;
	st.local.u32 	[%rd121], %rd96;
	add.s32 	%r242, %r242, 1;
	add.s64 	%rd121, %rd121, 4;
	add.s64 	%rd120, %rd120, 4;
	setp.ne.s32 	%p43, %r242, 6;
	@%p43 bra 	$L__BB0_44;
	shr.u32 	%r203, %r71, 23;
	st.local.u32 	[%rd1+24], %rd122;
	and.b32  	%r75, %r203, 31;
	and.b32  	%r204, %r203, 224;
	add.s32 	%r205, %r204, -128;
	shr.u32 	%r206, %r205, 5;
	mul.wide.u32 	%rd97, %r206, 4;
	sub.s64 	%rd43, %rd1, %rd97;
	ld.local.u32 	%r243, [%rd43+24];
	ld.local.u32 	%r244, [%rd43+20];
	setp.eq.s32 	%p44, %r75, 0;
	@%p44 bra 	$L__BB0_47;
	shf.l.wrap.b32 	%r243, %r244, %r243, %r75;
	ld.local.u32 	%r207, [%rd43+16];
	shf.l.wrap.b32 	%r244, %r207, %r244, %r75;
$L__BB0_47:
	shr.u32 	%r208, %r243, 30;
	shf.l.wrap.b32 	%r209, %r244, %r243, 2;
	shl.b32 	%r210, %r244, 2;
	shr.u32 	%r211, %r209, 31;
	add.s32 	%r212, %r211, %r208;
	neg.s32 	%r213, %r212;
	setp.lt.s32 	%p45, %r71, 0;
	selp.b32 	%r245, %r213, %r212, %p45;
	xor.b32  	%r214, %r209, %r71;
	shr.s32 	%r215, %r209, 31;
	xor.b32  	%r216, %r215, %r209;
	xor.b32  	%r217, %r215, %r210;
	cvt.u64.u32 	%rd98, %r216;
	shl.b64 	%rd99, %rd98, 32;
	cvt.u64.u32 	%rd100, %r217;
	or.b64  	%rd101, %rd99, %rd100;
	cvt.rn.f64.s64 	%fd23, %rd101;
	mul.f64 	%fd24, %fd23, 0d3BF921FB54442D19;
	cvt.rn.f32.f64 	%f135, %fd24;
	neg.f32 	%f136, %f135;
	setp.lt.s32 	%p46, %r214, 0;
	selp.f32 	%f193, %f136, %f135, %p46;
$L__BB0_48:
	mul.rn.f32 	%f138, %f193, %f193;
	and.b32  	%r219, %r245, 1;
	setp.eq.b32 	%p47, %r219, 1;
	selp.f32 	%f139, 0f3F800000, %f193, %p47;
	fma.rn.f32 	%f140, %f138, %f139, 0f00000000;
	fma.rn.f32 	%f141, %f138, 0f37CBAC00, 0fBAB607ED;
	selp.f32 	%f142, %f141, 0fB94D4153, %p47;
	selp.f32 	%f143, 0f3D2AAABB, 0f3C0885E4, %p47;
	fma.rn.f32 	%f144, %f142, %f138, %f143;
	selp.f32 	%f145, 0fBEFFFFFF, 0fBE2AAAA8, %p47;
	fma.rn.f32 	%f146, %f144, %f138, %f145;
	fma.rn.f32 	%f147, %f146, %f140, %f139;
	and.b32  	%r220, %r245, 2;
	setp.eq.s32 	%p48, %r220, 0;
	mov.f32 	%f148, 0f00000000;
	sub.f32 	%f149, %f148, %f147;
	selp.f32 	%f150, %f147, %f149, %p48;
	fma.rn.f32 	%f151, %f33, %f150, %f14;
	sqrt.rn.f32 	%f152, %f151;
	mov.f32 	%f153, 0f3F800000;
	sub.f32 	%f154, %f153, %f151;
	sqrt.rn.f32 	%f155, %f154;
	abs.f32 	%f156, %f155;
	abs.f32 	%f157, %f152;
	setp.gt.f32 	%p49, %f157, %f156;
	selp.f32 	%f158, %f157, %f156, %p49;
	selp.f32 	%f159, %f156, %f157, %p49;
	div.rn.f32 	%f160, %f159, %f158;
	mul.f32 	%f161, %f160, %f160;
	fma.rn.f32 	%f162, %f161, 0f3B33710B, 0fBC807748;
	fma.rn.f32 	%f163, %f162, %f161, 0f3D2CDAB2;
	fma.rn.f32 	%f164, %f163, %f161, 0fBD992D10;
	fma.rn.f32 	%f165, %f164, %f161, 0f3DD9EA6C;
	fma.rn.f32 	%f166, %f165, %f161, 0fBE117CB1;
	fma.rn.f32 	%f167, %f166, %f161, 0f3E4CBCE0;
	fma.rn.f32 	%f168, %f167, %f161, 0fBEAAAA7D;
	mul.f32 	%f169, %f161, %f168;
	fma.rn.f32 	%f170, %f169, %f160, %f160;
	neg.f32 	%f171, %f170;
	fma.rn.f32 	%f172, 0f3F6EE581, 0f3FD774EB, %f171;
	selp.f32 	%f173, %f172, %f170, %p49;
	selp.f32 	%f174, 0f3F6EE581, 0f3FEEE581, %p49;
	selp.f32 	%f175, %f170, %f171, %p49;
	mov.b32 	%r221, %f155;
	fma.rn.f32 	%f176, %f174, 0f3FD774EB, %f175;
	setp.lt.s32 	%p50, %r221, 0;
	selp.f32 	%f177, %f176, %f173, %p50;
	add.f32 	%f178, %f157, %f156;
	setp.eq.f32 	%p51, %f158, 0f00000000;
	selp.f32 	%f179, 0f40490FDB, 0f00000000, %p50;
	setp.eq.f32 	%p52, %f156, %f157;
	selp.f32 	%f180, 0f4016CBE4, 0f3F490FDB, %p50;
	selp.f32 	%f181, %f180, %f177, %p52;
	selp.f32 	%f182, %f179, %f181, %p51;
	cvta.to.global.u64 	%rd102, %rd44;
	abs.f32 	%f183, %f178;
	setp.nan.f32 	%p53, %f183, %f183;
	copysign.f32 	%f184, %f152, %f182;
	selp.f32 	%f185, %f178, %f184, %p53;
	add.f32 	%f186, %f185, %f185;
	mul.f32 	%f187, %f186, 0f4AC27B7B;
	mul.wide.u32 	%rd103, %r1, 4;
	add.s64 	%rd104, %rd102, %rd103;
	st.global.f32 	[%rd104], %f187;
	ret;

}


// ===== COMPILED SASS (sm_100) =====

	.target	sm_100

	.elftype	@"ET_EXEC"


//--------------------- .note.nv.tkinfo           --------------------------
	.section	.note.nv.tkinfo,"",@"SHT_NOTE"
	.sectionflags	@"SHF_NOTE_NV_TKINFO"
	.tkinfo
        /*0018*/ 	.word	0x00000002
        /*0030*/ 	.string	""
        /*0030*/ 	.string	"ptxas"
        /*0030*/ 	.string	"Cuda compilation tools, release 13.0, V13.0.88"
        /*0030*/ 	.string	"Build cuda_13.0.r13.0/compiler.36424714_0"
        /*0030*/ 	.string	"-arch sm_100 -m 64 "



//--------------------- .note.nv.cuinfo           --------------------------
	.section	.note.nv.cuinfo,"",@"SHT_NOTE"
	.sectionflags	@"SHF_NOTE_NV_CUINFO"
        /*0018*/ 	.short	0x0002
        /*001a*/ 	.short	0x0064
        /*001c*/ 	.short	0x0082
	.zero		2


//--------------------- .nv.info                  --------------------------
	.section	.nv.info,"",@"SHT_CUDA_INFO"
	.align	4


	//----- nvinfo : EIATTR_REGCOUNT
	.align		4
        /*0000*/ 	.byte	0x04, 0x2f
        /*0002*/ 	.short	(.L_2 - .L_1)
	.align		4
.L_1:
        /*0004*/ 	.word	index@(_Z5RdistiiPfS_ddS_)
        /*0008*/ 	.word	0x0000001d


	//----- nvinfo : EIATTR_FRAME_SIZE
	.align		4
.L_2:
        /*000c*/ 	.byte	0x04, 0x11
        /*000e*/ 	.short	(.L_4 - .L_3)
	.align		4
.L_3:
        /*0010*/ 	.word	index@($__internal_2_$__cuda_sm3x_div_rn_noftz_f32_slowpath)
        /*0014*/ 	.word	0x00000020


	//----- nvinfo : EIATTR_FRAME_SIZE
	.align		4
.L_4:
        /*0018*/ 	.byte	0x04, 0x11
        /*001a*/ 	.short	(.L_6 - .L_5)
	.align		4
.L_5:
        /*001c*/ 	.word	index@($__internal_1_$__cuda_sm20_sqrt_rn_f32_slowpath)
        /*0020*/ 	.word	0x00000020


	//----- nvinfo : EIATTR_FRAME_SIZE
	.align		4
.L_6:
        /*0024*/ 	.byte	0x04, 0x11
        /*0026*/ 	.short	(.L_8 - .L_7)
	.align		4
.L_7:
        /*0028*/ 	.word	index@($__internal_0_$__cuda_sm20_div_rn_f64_full)
        /*002c*/ 	.word	0x00000020


	//----- nvinfo : EIATTR_FRAME_SIZE
	.align		4
.L_8:
        /*0030*/ 	.byte	0x04, 0x11
        /*0032*/ 	.short	(.L_10 - .L_9)
	.align		4
.L_9:
        /*0034*/ 	.word	index@(_Z5RdistiiPfS_ddS_)
        /*0038*/ 	.word	0x00000020


	//----- nvinfo : EIATTR_MIN_STACK_SIZE
	.align		4
.L_10:
        /*003c*/ 	.byte	0x04, 0x12
        /*003e*/ 	.short	(.L_12 - .L_11)
	.align		4
.L_11:
        /*0040*/ 	.word	index@(_Z5RdistiiPfS_ddS_)
        /*0044*/ 	.word	0x00000020
.L_12:


//--------------------- .nv.compat                --------------------------
	.section	.nv.compat,"",@"SHT_CUDA_COMPAT_INFO"
	.align	4
        /*0000*/ 	.byte	0x02, 0x09, 0x00, 0x00, 0x02, 0x02, 0x01, 0x00, 0x02, 0x05, 0x05, 0x00, 0x03, 0x07, 0x01, 0x01
        /*0010*/ 	.byte	0x02, 0x03, 0x00, 0x00, 0x02, 0x06, 0x01, 0x00, 0x04, 0x0b, 0x08, 0x00, 0x01, 0x00, 0x00, 0x00
        /*0020*/ 	.byte	0x00, 0x00, 0x00, 0x00


//--------------------- .nv.info._Z5RdistiiPfS_ddS_ --------------------------
	.section	.nv.info._Z5RdistiiPfS_ddS_,"",@"SHT_CUDA_INFO"
	.sectionflags	@""
	.align	4


	//----- nvinfo : EIATTR_CUDA_API_VERSION
	.align		4
        /*0000*/ 	.byte	0x04, 0x37
        /*0002*/ 	.short	(.L_14 - .L_13)
.L_13:
        /*0004*/ 	.word	0x00000082


	//----- nvinfo : EIATTR_KPARAM_INFO
	.align		4
.L_14:
        /*0008*/ 	.byte	0x04, 0x17
        /*000a*/ 	.short	(.L_16 - .L_15)
.L_15:
        /*000c*/ 	.word	0x00000000
        /*0010*/ 	.short	0x0006
        /*0012*/ 	.short	0x0028
        /*0014*/ 	.byte	0x00, 0xf5, 0x21, 0x00


	//----- nvinfo : EIATTR_KPARAM_INFO
	.align		4
.L_16:
        /*0018*/ 	.byte	0x04, 0x17
        /*001a*/ 	.short	(.L_18 - .L_17)
.L_17:
        /*001c*/ 	.word	0x00000000
        /*0020*/ 	.short	0x0005
        /*0022*/ 	.short	0x0020
        /*0024*/ 	.byte	0x00, 0xf0, 0x21, 0x00


	//----- nvinfo : EIATTR_KPARAM_INFO
	.align		4
.L_18:
        /*0028*/ 	.byte	0x04, 0x17
        /*002a*/ 	.short	(.L_20 - .L_19)
.L_19:
        /*002c*/ 	.word	0x00000000
        /*0030*/ 	.short	0x0004
        /*0032*/ 	.short	0x0018
        /*0034*/ 	.byte	0x00, 0xf0, 0x21, 0x00


	//----- nvinfo : EIATTR_KPARAM_INFO
	.align		4
.L_20:
        /*0038*/ 	.byte	0x04, 0x17
        /*003a*/ 	.short	(.L_22 - .L_21)
.L_21:
        /*003c*/ 	.word	0x00000000
        /*0040*/ 	.short	0x0003
        /*0042*/ 	.short	0x0010
        /*0044*/ 	.byte	0x00, 0xf5, 0x21, 0x00


	//----- nvinfo : EIATTR_KPARAM_INFO
	.align		4
.L_22:
        /*0048*/ 	.byte	0x04, 0x17
        /*004a*/ 	.short	(.L_24 - .L_23)
.L_23:
        /*004c*/ 	.word	0x00000000
        /*0050*/ 	.short	0x0002
        /*0052*/ 	.short	0x0008
        /*0054*/ 	.byte	0x00, 0xf5, 0x21, 0x00


	//----- nvinfo : EIATTR_KPARAM_INFO
	.align		4
.L_24:
        /*0058*/ 	.byte	0x04, 0x17
        /*005a*/ 	.short	(.L_26 - .L_25)
.L_25:
        /*005c*/ 	.word	0x00000000
        /*0060*/ 	.short	0x0001
        /*0062*/ 	.short	0x0004
        /*0064*/ 	.byte	0x00, 0xf0, 0x11, 0x00


	//----- nvinfo : EIATTR_KPARAM_INFO
	.align		4
.L_26:
        /*0068*/ 	.byte	0x04, 0x17
        /*006a*/ 	.short	(.L_28 - .L_27)
.L_27:
        /*006c*/ 	.word	0x00000000
        /*0070*/ 	.short	0x0000
        /*0072*/ 	.short	0x0000
        /*0074*/ 	.byte	0x00, 0xf0, 0x11, 0x00


	//----- nvinfo : EIATTR_SPARSE_MMA_MASK
	.align		4
.L_28:
        /*0078*/ 	.byte	0x03, 0x50
        /*007a*/ 	.short	0x0000


	//----- nvinfo : EIATTR_MAXREG_COUNT
	.align		4
        /*007c*/ 	.byte	0x03, 0x1b
        /*007e*/ 	.short	0x00ff


	//----- nvinfo : EIATTR_MERCURY_ISA_VERSION
	.align		4
        /*0080*/ 	.byte	0x03, 0x5f
        /*0082*/ 	.short	0x0101


	//----- nvinfo : EIATTR_VRC_CTA_INIT_COUNT
	.align		4
        /*0084*/ 	.byte	0x02, 0x4a
	.zero		1
	.zero		1


	//----- nvinfo : EIATTR_EXIT_INSTR_OFFSETS
	.align		4
        /*0088*/ 	.byte	0x04, 0x1c
        /*008a*/ 	.short	(.L_30 - .L_29)


	//   ....[0]....
.L_29:
        /*008c*/ 	.word	0x00002aa0


	//----- nvinfo : EIATTR_CRS_STACK_SIZE
	.align		4
.L_30:
        /*0090*/ 	.byte	0x04, 0x1e
        /*0092*/ 	.short	(.L_32 - .L_31)
.L_31:
        /*0094*/ 	.word	0x00000000


	//----- nvinfo : EIATTR_CBANK_PARAM_SIZE
	.align		4
.L_32:
        /*0098*/ 	.byte	0x03, 0x19
        /*009a*/ 	.short	0x0030


	//----- nvinfo : EIATTR_PARAM_CBANK
	.align		4
        /*009c*/ 	.byte	0x04, 0x0a
        /*009e*/ 	.short	(.L_34 - .L_33)
	.align		4
.L_33:
        /*00a0*/ 	.word	index@(.nv.constant0._Z5RdistiiPfS_ddS_)
        /*00a4*/ 	.short	0x0380
        /*00a6*/ 	.short	0x0030


	//----- nvinfo : EIATTR_SW_WAR
	.align		4
.L_34:
        /*00a8*/ 	.byte	0x04, 0x36
        /*00aa*/ 	.short	(.L_36 - .L_35)
.L_35:
        /*00ac*/ 	.word	0x00000008
.L_36:


//--------------------- .nv.callgraph             --------------------------
	.section	.nv.callgraph,"",@"SHT_CUDA_CALLGRAPH"
	.align	4
	.sectionentsize	8
	.align		4
        /*0000*/ 	.word	0x00000000
	.align		4
        /*0004*/ 	.word	0xffffffff
	.align		4
        /*0008*/ 	.word	0x00000000
	.align		4
        /*000c*/ 	.word	0xfffffffe
	.align		4
        /*0010*/ 	.word	0x00000000
	.align		4
        /*0014*/ 	.word	0xfffffffd
	.align		4
        /*0018*/ 	.word	0x00000000
	.align		4
        /*001c*/ 	.word	0xfffffffc


//--------------------- .nv.constant4             --------------------------
	.section	.nv.constant4,"a",@progbits
	.align	8
	.align		8
.nv.constant4:
        /*0000*/ 	.dword	__cudart_i2opi_f


//--------------------- .text._Z5RdistiiPfS_ddS_  --------------------------
	.section	.text._Z5RdistiiPfS_ddS_,"ax",@progbits
	.align	128
        .global         _Z5RdistiiPfS_ddS_
        .type           _Z5RdistiiPfS_ddS_,@function
        .size           _Z5RdistiiPfS_ddS_,(.L_x_53 - _Z5RdistiiPfS_ddS_)
        .other          _Z5RdistiiPfS_ddS_,@"STO_CUDA_ENTRY STV_DEFAULT"
_Z5RdistiiPfS_ddS_:
.text._Z5RdistiiPfS_ddS_:
[----:B------:R-:W0:Y:S01]  /*0000*/  LDC R1, c[0x0][0x37c] ;  /* 0x0000df00ff017b82 */ /* 0x000e220000000800 */
[----:B------:R-:W1:Y:S07]  /*0010*/  S2R R0, SR_TID.Y ;  /* 0x0000000000007919 */ /* 0x000e6e0000002200 */
[----:B------:R-:W2:Y:S01]  /*0020*/  LDC R2, c[0x0][0x360] ;  /* 0x0000d800ff027b82 */ /* 0x000ea20000000800 */
[----:B------:R-:W3:Y:S01]  /*0030*/  LDCU.64 UR6, c[0x0][0x358] ;  /* 0x00006b00ff0677ac */ /* 0x000ee20008000a00 */
[----:B0-----:R-:W-:-:S06]  /*0040*/  VIADD R1, R1, 0xffffffe0 ;  /* 0xffffffe001017836 */ /* 0x001fcc0000000000 */
[----:B------:R-:W1:Y:S08]  /*0050*/  S2UR UR4, SR_CTAID.Y ;  /* 0x00000000000479c3 */ /* 0x000e700000002600 */
[----:B------:R-:W1:Y:S08]  /*0060*/  LDC R5, c[0x0][0x364] ;  /* 0x0000d900ff057b82 */ /* 0x000e700000000800 */
[----:B------:R-:W0:Y:S01]  /*0070*/  LDC.64 R6, c[0x0][0x390] ;  /* 0x0000e400ff067b82 */ /* 0x000e220000000a00 */
[----:B-1----:R-:W-:Y:S01]  /*0080*/  IMAD R5, R5, UR4, R0 ;  /* 0x0000000405057c24 */ /* 0x002fe2000f8e0200 */
[----:B------:R-:W1:Y:S01]  /*0090*/  MUFU.RCP64H R11, 180 ;  /* 0x40668000000b7908 */ /* 0x000e620000001800 */
[----:B------:R-:W-:Y:S01]  /*00a0*/  IMAD.MOV.U32 R14, RZ, RZ, 0x0 ;  /* 0x00000000ff0e7424 */ /* 0x000fe200078e00ff */
[----:B------:R-:W4:Y:S01]  /*00b0*/  LDCU.64 UR4, c[0x0][0x3a0] ;  /* 0x00007400ff0477ac */ /* 0x000f220008000a00 */
[----:B0-----:R-:W-:-:S05]  /*00c0*/  IMAD.WIDE.U32 R6, R5, 0x4, R6 ;  /* 0x0000000405067825 */ /* 0x001fca00078e0006 */
[----:B---3--:R-:W3:Y:S01]  /*00d0*/  LDG.E R23, desc[UR6][R6.64] ;  /* 0x0000000606177981 */ /* 0x008ee2000c1e1900 */
[----:B------:R-:W-:Y:S01]  /*00e0*/  IMAD.MOV.U32 R15, RZ, RZ, 0x40668000 ;  /* 0x40668000ff0f7424 */ /* 0x000fe200078e00ff */
[----:B------:R-:W-:Y:S01]  /*00f0*/  BSSY.RECONVERGENT B0, `(.L_x_0) ;  /* 0x0000020000007945 */ /* 0x000fe20003800200 */
[----:B------:R-:W-:Y:S01]  /*0100*/  IMAD.MOV.U32 R10, RZ, RZ, 0x1 ;  /* 0x00000001ff0a7424 */ /* 0x000fe200078e00ff */
[----:B------:R-:W2:Y:S05]  /*0110*/  S2R R3, SR_TID.X ;  /* 0x0000000000037919 */ /* 0x000eaa0000002100 */
[----:B-1----:R-:W-:-:S08]  /*0120*/  DFMA R8, R10, -R14, 1 ;  /* 0x3ff000000a08742b */ /* 0x002fd0000000080e */
[----:B------:R-:W-:-:S08]  /*0130*/  DFMA R12, R8, R8, R8 ;  /* 0x00000008080c722b */ /* 0x000fd00000000008 */
[----:B------:R-:W-:-:S08]  /*0140*/  DFMA R12, R10, R12, R10 ;  /* 0x0000000c0a0c722b */ /* 0x000fd0000000000a */
[----:B------:R-:W-:-:S08]  /*0150*/  DFMA R10, R12, -R14, 1 ;  /* 0x3ff000000c0a742b */ /* 0x000fd0000000080e */
[----:B------:R-:W-:Y:S01]  /*0160*/  DFMA R10, R12, R10, R12 ;  /* 0x0000000a0c0a722b */ /* 0x000fe2000000000c */
[----:B---3--:R-:W4:Y:S02]  /*0170*/  F2F.F64.F32 R8, R23 ;  /* 0x0000001700087310 */ /* 0x008f240000201800 */
[----:B----4-:R-:W-:Y:S01]  /*0180*/  DADD R8, R8, -UR4 ;  /* 0x8000000408087e29 */ /* 0x010fe20008000000 */
[----:B------:R-:W-:Y:S01]  /*0190*/  UMOV UR4, 0x60000000 ;  /* 0x6000000000047882 */ /* 0x000fe20000000000 */
[----:B------:R-:W-:-:S06]  /*01a0*/  UMOV UR5, 0x400921fb ;  /* 0x400921fb00057882 */ /* 0x000fcc0000000000 */
[----:B------:R-:W-:Y:S01]  /*01b0*/  DMUL R8, R8, UR4 ;  /* 0x0000000408087c28 */ /* 0x000fe20008000000 */
[----:B------:R-:W2:Y:S01]  /*01c0*/  S2UR UR4, SR_CTAID.X ;  /* 0x00000000000479c3 */ /* 0x000ea20000002500 */
[----:B------:R-:W0:Y:S06]  /*01d0*/  LDCU UR5, c[0x0][0x380] ;  /* 0x00007000ff0577ac */ /* 0x000e2c0008000800 */
[----:B------:R-:W-:Y:S02]  /*01e0*/  DMUL R6, R8, R10 ;  /* 0x0000000a08067228 */ /* 0x000fe40000000000 */
[----:B------:R-:W-:-:S06]  /*01f0*/  FSETP.GEU.AND P1, PT, |R9|, 6.5827683646048100446e-37, PT ;  /* 0x036000000900780b */ /* 0x000fcc0003f2e200 */
[----:B------:R-:W-:-:S08]  /*0200*/  DFMA R12, R6, -180, R8 ;  /* 0xc0668000060c782b */ /* 0x000fd00000000008 */
[----:B------:R-:W-:Y:S01]  /*0210*/  DFMA R6, R10, R12, R6 ;  /* 0x0000000c0a06722b */ /* 0x000fe20000000006 */
[----:B--2---:R-:W-:Y:S01]  /*0220*/  IMAD R2, R2, UR4, R3 ;  /* 0x0000000402027c24 */ /* 0x004fe2000f8e0203 */
[----:B------:R-:W-:Y:S01]  /*0230*/  UMOV UR4, URZ ;  /* 0x000000ff00047c82 */ /* 0x000fe20008000000 */
[----:B------:R-:W-:Y:S02]  /*0240*/  IMAD.MOV.U32 R3, RZ, RZ, 0x40668000 ;  /* 0x40668000ff037424 */ /* 0x000fe400078e00ff */
[----:B0-----:R-:W-:-:S05]  /*0250*/  IMAD R4, R5, UR5, R2 ;  /* 0x0000000505047c24 */ /* 0x001fca000f8e0202 */
[----:B------:R-:W-:-:S05]  /*0260*/  FFMA R0, RZ, 3.6015625, R7 ;  /* 0x40668000ff007823 */ /* 0x000fca0000000007 */
[----:B------:R-:W-:-:S13]  /*0270*/  FSETP.GT.AND P0, PT, |R0|, 1.469367938527859385e-39, PT ;  /* 0x001000000000780b */ /* 0x000fda0003f04200 */
[----:B------:R-:W-:Y:S05]  /*0280*/  @P0 BRA P1, `(.L_x_1) ;  /* 0x0000000000180947 */ /* 0x000fea0000800000 */
[----:B------:R-:W-:Y:S01]  /*0290*/  IMAD.MOV.U32 R12, RZ, RZ, R8 ;  /* 0x000000ffff0c7224 */ /* 0x000fe200078e0008 */
[----:B------:R-:W-:Y:S01]  /*02a0*/  MOV R0, 0x2d0 ;  /* 0x000002d000007802 */ /* 0x000fe20000000f00 */
[----:B------:R-:W-:-:S07]  /*02b0*/  IMAD.MOV.U32 R13, RZ, RZ, R9 ;  /* 0x000000ffff0d7224 */ /* 0x000fce00078e0009 */
[----:B------:R-:W-:Y:S05]  /*02c0*/  CALL.REL.NOINC `($__internal_0_$__cuda_sm20_div_rn_f64_full) ;  /* 0x0000002400f87944 */ /* 0x000fea0003c00000 */
[----:B------:R-:W-:Y:S02]  /*02d0*/  IMAD.MOV.U32 R6, RZ, RZ, R16 ;  /* 0x000000ffff067224 */ /* 0x000fe400078e0010 */
[----:B------:R-:W-:-:S07]  /*02e0*/  IMAD.MOV.U32 R7, RZ, RZ, R17 ;  /* 0x000000ffff077224 */ /* 0x000fce00078e0011 */
.L_x_1:
[----:B------:R-:W-:Y:S05]  /*02f0*/  BSYNC.RECONVERGENT B0 ;  /* 0x0000000000007941 */ /* 0x000fea0003800200 */
.L_x_0:
[----:B------:R-:W0:Y:S01]  /*0300*/  MUFU.RCP64H R9, 180 ;  /* 0x4066800000097908 */ /* 0x000e220000001800 */
[----:B------:R-:W-:Y:S01]  /*0310*/  IMAD.MOV.U32 R10, RZ, RZ, 0x0 ;  /* 0x00000000ff0a7424 */ /* 0x000fe200078e00ff */
[----:B------:R-:W1:Y:S01]  /*0320*/  LDCU.64 UR8, c[0x0][0x3a0] ;  /* 0x00007400ff0877ac */ /* 0x000e620008000a00 */
[----:B------:R-:W-:Y:S02]  /*0330*/  IMAD.MOV.U32 R11, RZ, RZ, 0x40668000 ;  /* 0x40668000ff0b7424 */ /* 0x000fe400078e00ff */
[----:B------:R-:W-:-:S03]  /*0340*/  IMAD.MOV.U32 R8, RZ, RZ, 0x1 ;  /* 0x00000001ff087424 */ /* 0x000fc600078e00ff */
[----:B------:R2:W3:Y:S03]  /*0350*/  F2F.F32.F64 R5, R6 ;  /* 0x0000000600057310 */ /* 0x0004e60000301000 */
[----:B0-----:R-:W-:-:S08]  /*0360*/  DFMA R12, R8, -R10, 1 ;  /* 0x3ff00000080c742b */ /* 0x001fd0000000080a */
[----:B------:R-:W-:-:S08]  /*0370*/  DFMA R12, R12, R12, R12 ;  /* 0x0000000c0c0c722b */ /* 0x000fd0000000000c */
[----:B------:R-:W-:-:S08]  /*0380*/  DFMA R12, R8, R12, R8 ;  /* 0x0000000c080c722b */ /* 0x000fd00000000008 */
[----:B------:R-:W-:Y:S01]  /*0390*/  DFMA R8, R12, -R10, 1 ;  /* 0x3ff000000c08742b */ /* 0x000fe2000000080a */
[----:B------:R-:W-:Y:S02]  /*03a0*/  IMAD.MOV.U32 R10, RZ, RZ, 0x60000000 ;  /* 0x60000000ff0a7424 */ /* 0x000fe400078e00ff */
[----:B------:R-:W-:-:S05]  /*03b0*/  IMAD.MOV.U32 R11, RZ, RZ, 0x400921fb ;  /* 0x400921fbff0b7424 */ /* 0x000fca00078e00ff */
[----:B------:R-:W-:Y:S02]  /*03c0*/  DFMA R14, R12, R8, R12 ;  /* 0x000000080c0e722b */ /* 0x000fe4000000000c */
[----:B-1----:R-:W-:-:S08]  /*03d0*/  DMUL R10, R10, UR8 ;  /* 0x000000080a0a7c28 */ /* 0x002fd00008000000 */
[----:B------:R-:W-:Y:S02]  /*03e0*/  DMUL R8, R14, R10 ;  /* 0x0000000a0e087228 */ /* 0x000fe40000000000 */
[----:B------:R-:W-:-:S06]  /*03f0*/  FSETP.GEU.AND P1, PT, |R11|, 6.5827683646048100446e-37, PT ;  /* 0x036000000b00780b */ /* 0x000fcc0003f2e200 */
[----:B------:R-:W-:-:S08]  /*0400*/  DFMA R12, R8, -180, R10 ;  /* 0xc0668000080c782b */ /* 0x000fd0000000000a */
[----:B------:R-:W-:-:S10]  /*0410*/  DFMA R8, R14, R12, R8 ;  /* 0x0000000c0e08722b */ /* 0x000fd40000000008 */
[----:B------:R-:W-:-:S05]  /*0420*/  FFMA R0, RZ, 3.6015625, R9 ;  /* 0x40668000ff007823 */ /* 0x000fca0000000009 */
[----:B------:R-:W-:-:S13]  /*0430*/  FSETP.GT.AND P0, PT, |R0|, 1.469367938527859385e-39, PT ;  /* 0x001000000000780b */ /* 0x000fda0003f04200 */
[----:B--23--:R-:W-:Y:S05]  /*0440*/  @P0 BRA P1, `(.L_x_2) ;  /* 0x0000000000180947 */ /* 0x00cfea0000800000 */
[----:B------:R-:W-:Y:S01]  /*0450*/  IMAD.MOV.U32 R12, RZ, RZ, R10 ;  /* 0x000000ffff0c7224 */ /* 0x000fe200078e000a */
[----:B------:R-:W-:Y:S01]  /*0460*/  MOV R0, 0x490 ;  /* 0x0000049000007802 */ /* 0x000fe20000000f00 */
[----:B------:R-:W-:-:S07]  /*0470*/  IMAD.MOV.U32 R13, RZ, RZ, R11 ;  /* 0x000000ffff0d7224 */ /* 0x000fce00078e000b */
[----:B------:R-:W-:Y:S05]  /*0480*/  CALL.REL.NOINC `($__internal_0_$__cuda_sm20_div_rn_f64_full) ;  /* 0x0000002400887944 */ /* 0x000fea0003c00000 */
[----:B------:R-:W-:Y:S02]  /*0490*/  IMAD.MOV.U32 R8, RZ, RZ, R16 ;  /* 0x000000ffff087224 */ /* 0x000fe400078e0010 */
[----:B------:R-:W-:-:S07]  /*04a0*/  IMAD.MOV.U32 R9, RZ, RZ, R17 ;  /* 0x000000ffff097224 */ /* 0x000fce00078e0011 */
.L_x_2:
[----:B------:R-:W-:Y:S01]  /*04b0*/  FMUL R0, R23, 3.1415927410125732422 ;  /* 0x40490fdb17007820 */ /* 0x000fe20000400000 */
[----:B------:R-:W-:Y:S01]  /*04c0*/  IMAD.MOV.U32 R10, RZ, RZ, 0x3bb60b61 ;  /* 0x3bb60b61ff0a7424 */ /* 0x000fe200078e00ff */
[----:B------:R0:W1:Y:S01]  /*04d0*/  F2F.F32.F64 R6, R8 ;  /* 0x0000000800067310 */ /* 0x0000620000301000 */
[----:B------:R-:W-:Y:S01]  /*04e0*/  IMAD.MOV.U32 R7, RZ, RZ, 0x43340000 ;  /* 0x43340000ff077424 */ /* 0x000fe200078e00ff */
[----:B------:R-:W-:Y:S03]  /*04f0*/  BSSY.RECONVERGENT B0, `(.L_x_3) ;  /* 0x000000c000007945 */ /* 0x000fe60003800200 */
[----:B------:R-:W-:-:S03]  /*0500*/  FFMA R7, R10, -R7, 1 ;  /* 0x3f8000000a077423 */ /* 0x000fc60000000807 */
[----:B------:R-:W2:Y:S01]  /*0510*/  FCHK P0, R0, 180 ;  /* 0x4334000000007902 */ /* 0x000ea20000000000 */
[----:B------:R-:W-:-:S04]  /*0520*/  FFMA R7, R7, R10, 0.0055555556900799274445 ;  /* 0x3bb60b6107077423 */ /* 0x000fc8000000000a */
[----:B------:R-:W-:-:S04]  /*0530*/  FFMA R23, R0, R7, RZ ;  /* 0x0000000700177223 */ /* 0x000fc800000000ff */
[----:B------:R-:W-:-:S04]  /*0540*/  FFMA R10, R23, -180, R0 ;  /* 0xc3340000170a7823 */ /* 0x000fc80000000000 */
[----:B------:R-:W-:Y:S01]  /*0550*/  FFMA R23, R7, R10, R23 ;  /* 0x0000000a07177223 */ /* 0x000fe20000000017 */
[----:B012---:R-:W-:Y:S06]  /*0560*/  @!P0 BRA `(.L_x_4) ;  /* 0x0000000000108947 */ /* 0x007fec0003800000 */
[----:B------:R-:W-:Y:S01]  /*0570*/  IMAD.MOV.U32 R7, RZ, RZ, 0x43340000 ;  /* 0x43340000ff077424 */ /* 0x000fe200078e00ff */
[----:B------:R-:W-:-:S07]  /*0580*/  MOV R8, 0x5a0 ;  /* 0x000005a000087802 */ /* 0x000fce0000000f00 */
[----:B------:R-:W-:Y:S05]  /*0590*/  CALL.REL.NOINC `($__internal_2_$__cuda_sm3x_div_rn_noftz_f32_slowpath) ;  /* 0x0000002c00107944 */ /* 0x000fea0003c00000 */
[----:B------:R-:W-:-:S07]  /*05a0*/  IMAD.MOV.U32 R23, RZ, RZ, R0 ;  /* 0x000000ffff177224 */ /* 0x000fce00078e0000 */
.L_x_4:
[----:B------:R-:W-:Y:S05]  /*05b0*/  BSYNC.RECONVERGENT B0 ;  /* 0x0000000000007941 */ /* 0x000fea0003800200 */
.L_x_3:
[----:B------:R-:W0:Y:S01]  /*05c0*/  LDC.64 R8, c[0x0][0x388] ;  /* 0x0000e200ff087b82 */ /* 0x000e220000000a00 */
[----:B------:R-:W1:Y:S01]  /*05d0*/  MUFU.RCP64H R13, 180 ;  /* 0x40668000000d7908 */ /* 0x000e620000001800 */
[----:B------:R-:W-:Y:S01]  /*05e0*/  IMAD.MOV.U32 R14, RZ, RZ, 0x0 ;  /* 0x00000000ff0e7424 */ /* 0x000fe200078e00ff */
[----:B------:R-:W-:Y:S01]  /*05f0*/  MOV R15, 0x40668000 ;  /* 0x40668000000f7802 */ /* 0x000fe20000000f00 */
[----:B------:R-:W-:Y:S01]  /*0600*/  IMAD.MOV.U32 R12, RZ, RZ, 0x1 ;  /* 0x00000001ff0c7424 */ /* 0x000fe200078e00ff */
[----:B------:R-:W2:Y:S01]  /*0610*/  LDCU.64 UR8, c[0x0][0x398] ;  /* 0x00007300ff0877ac */ /* 0x000ea20008000a00 */
[----:B0-----:R-:W-:-:S05]  /*0620*/  IMAD.WIDE.U32 R8, R2, 0x4, R8 ;  /* 0x0000000402087825 */ /* 0x001fca00078e0008 */
[----:B------:R-:W3:Y:S01]  /*0630*/  LDG.E R0, desc[UR6][R8.64] ;  /* 0x0000000608007981 */ /* 0x000ee2000c1e1900 */
[----:B-1----:R-:W-:Y:S01]  /*0640*/  DFMA R10, R12, -R14, 1 ;  /* 0x3ff000000c0a742b */ /* 0x002fe2000000080e */
[----:B------:R-:W-:Y:S07]  /*0650*/  BSSY.RECONVERGENT B0, `(.L_x_5) ;  /* 0x0000017000007945 */ /* 0x000fee0003800200 */
[----:B------:R-:W-:-:S08]  /*0660*/  DFMA R16, R10, R10, R10 ;  /* 0x0000000a0a10722b */ /* 0x000fd0000000000a */
[----:B------:R-:W-:-:S08]  /*0670*/  DFMA R16, R12, R16, R12 ;  /* 0x000000100c10722b */ /* 0x000fd0000000000c */
[----:B------:R-:W-:-:S08]  /*0680*/  DFMA R14, R16, -R14, 1 ;  /* 0x3ff00000100e742b */ /* 0x000fd0000000080e */
[----:B------:R-:W-:Y:S01]  /*0690*/  DFMA R14, R16, R14, R16 ;  /* 0x0000000e100e722b */ /* 0x000fe20000000010 */
[----:B---3--:R-:W2:Y:S02]  /*06a0*/  F2F.F64.F32 R10, R0 ;  /* 0x00000000000a7310 */ /* 0x008ea40000201800 */
[----:B--2---:R-:W-:Y:S01]  /*06b0*/  DADD R10, R10, -UR8 ;  /* 0x800000080a0a7e29 */ /* 0x004fe20008000000 */
[----:B------:R-:W-:Y:S01]  /*06c0*/  UMOV UR8, 0x60000000 ;  /* 0x6000000000087882 */ /* 0x000fe20000000000 */
[----:B------:R-:W-:-:S06]  /*06d0*/  UMOV UR9, 0x400921fb ;  /* 0x400921fb00097882 */ /* 0x000fcc0000000000 */
[----:B------:R-:W-:-:S08]  /*06e0*/  DMUL R10, R10, UR8 ;  /* 0x000000080a0a7c28 */ /* 0x000fd00008000000 */
[----:B------:R-:W-:Y:S02]  /*06f0*/  DMUL R8, R14, R10 ;  /* 0x0000000a0e087228 */ /* 0x000fe40000000000 */
[----:B------:R-:W-:-:S06]  /*0700*/  FSETP.GEU.AND P1, PT, |R11|, 6.5827683646048100446e-37, PT ;  /* 0x036000000b00780b */ /* 0x000fcc0003f2e200 */
[----:B------:R-:W-:-:S08]  /*0710*/  DFMA R12, R8, -180, R10 ;  /* 0xc0668000080c782b */ /* 0x000fd0000000000a */
[----:B------:R-:W-:-:S10]  /*0720*/  DFMA R8, R14, R12, R8 ;  /* 0x0000000c0e08722b */ /* 0x000fd40000000008 */
        /* <DEDUP_REMOVED lines=9> */
.L_x_6:
[----:B------:R-:W-:Y:S05]  /*07c0*/  BSYNC.RECONVERGENT B0 ;  /* 0x0000000000007941 */ /* 0x000fea0003800200 */
.L_x_5:
[----:B------:R-:W-:Y:S01]  /*07d0*/  FMUL R11, R5, 0.5 ;  /* 0x3f000000050b7820 */ /* 0x000fe20000400000 */
[----:B------:R0:W1:Y:S01]  /*07e0*/  F2F.F32.F64 R8, R8 ;  /* 0x0000000800087310 */ /* 0x0000620000301000 */
[----:B------:R-:W-:Y:S02]  /*07f0*/  BSSY.RECONVERGENT B0, `(.L_x_7) ;  /* 0x0000042000007945 */ /* 0x000fe40003800200 */
[C---:B------:R-:W-:Y:S01]  /*0800*/  FMUL R0, R11.reuse, 0.63661974668502807617 ;  /* 0x3f22f9830b007820 */ /* 0x040fe20000400000 */
[----:B------:R-:W-:-:S05]  /*0810*/  FSETP.GE.AND P0, PT, |R11|, 105615, PT ;  /* 0x47ce47800b00780b */ /* 0x000fca0003f06200 */
[----:B------:R-:W2:Y:S02]  /*0820*/  F2I.NTZ R0, R0 ;  /* 0x0000000000007305 */ /* 0x000ea40000203100 */
[----:B--2---:R-:W-:Y:S01]  /*0830*/  I2FP.F32.S32 R14, R0 ;  /* 0x00000000000e7245 */ /* 0x004fe20000201400 */
[----:B------:R-:W-:-:S04]  /*0840*/  IMAD.MOV.U32 R16, RZ, RZ, R0 ;  /* 0x000000ffff107224 */ /* 0x000fc800078e0000 */
[----:B------:R-:W-:-:S04]  /*0850*/  FFMA R3, R14, -1.5707962512969970703, R11 ;  /* 0xbfc90fda0e037823 */ /* 0x000fc8000000000b */
[----:B------:R-:W-:-:S04]  /*0860*/  FFMA R3, R14, -7.5497894158615963534e-08, R3 ;  /* 0xb3a221680e037823 */ /* 0x000fc80000000003 */
[----:B------:R-:W-:-:S04]  /*0870*/  FFMA R14, R14, -5.3903029534742383927e-15, R3 ;  /* 0xa7c234c50e0e7823 */ /* 0x000fc80000000003 */
[----:B------:R-:W-:Y:S01]  /*0880*/  IMAD.MOV.U32 R2, RZ, RZ, R14 ;  /* 0x000000ffff027224 */ /* 0x000fe200078e000e */
[----:B01----:R-:W-:Y:S06]  /*0890*/  @!P0 BRA `(.L_x_8) ;  /* 0x0000000000dc8947 */ /* 0x003fec0003800000 */
[----:B------:R-:W-:-:S13]  /*08a0*/  FSETP.NEU.AND P0, PT, |R11|, +INF , PT ;  /* 0x7f8000000b00780b */ /* 0x000fda0003f0d200 */
[----:B------:R-:W-:Y:S01]  /*08b0*/  @!P0 FMUL R2, RZ, R11 ;  /* 0x0000000bff028220 */ /* 0x000fe20000400000 */
[----:B------:R-:W-:Y:S01]  /*08c0*/  @!P0 IMAD.MOV.U32 R0, RZ, RZ, RZ ;  /* 0x000000ffff008224 */ /* 0x000fe200078e00ff */
[----:B------:R-:W-:Y:S06]  /*08d0*/  @!P0 BRA `(.L_x_8) ;  /* 0x0000000000cc8947 */ /* 0x000fec0003800000 */
[----:B------:R-:W-:Y:S01]  /*08e0*/  IMAD.SHL.U32 R2, R11, 0x100, RZ ;  /* 0x000001000b027824 */ /* 0x000fe200078e00ff */
[----:B------:R-:W0:Y:S01]  /*08f0*/  LDCU.64 UR8, c[0x4][URZ] ;  /* 0x01000000ff0877ac */ /* 0x000e220008000a00 */
[----:B------:R-:W-:Y:S02]  /*0900*/  IMAD.MOV.U32 R10, RZ, RZ, RZ ;  /* 0x000000ffff0a7224 */ /* 0x000fe400078e00ff */
[----:B------:R-:W-:Y:S01]  /*0910*/  IMAD.MOV.U32 R0, RZ, RZ, R1 ;  /* 0x000000ffff007224 */ /* 0x000fe200078e0001 */
[----:B------:R-:W-:Y:S01]  /*0920*/  LOP3.LUT R7, R2, 0x80000000, RZ, 0xfc, !PT ;  /* 0x8000000002077812 */ /* 0x000fe200078efcff */
[----:B------:R-:W-:Y:S01]  /*0930*/  UMOV UR5, URZ ;  /* 0x000000ff00057c82 */ /* 0x000fe20008000000 */
[----:B------:R-:W-:-:S05]  /*0940*/  UMOV UR4, URZ ;  /* 0x000000ff00047c82 */ /* 0x000fca0008000000 */
.L_x_9:
[----:B0-----:R-:W-:Y:S02]  /*0950*/  IMAD.U32 R12, RZ, RZ, UR8 ;  /* 0x00000008ff0c7e24 */ /* 0x001fe4000f8e00ff */
[----:B------:R-:W-:-:S05]  /*0960*/  IMAD.U32 R13, RZ, RZ, UR9 ;  /* 0x00000009ff0d7e24 */ /* 0x000fca000f8e00ff */
[----:B------:R-:W2:Y:S01]  /*0970*/  LDG.E.CONSTANT R2, desc[UR6][R12.64] ;  /* 0x000000060c027981 */ /* 0x000ea2000c1e9900 */
[----:B------:R-:W-:Y:S02]  /*0980*/  UIADD3 UR8, UP0, UPT, UR8, 0x4, URZ ;  /* 0x0000000408087890 */ /* 0x000fe4000ff1e0ff */
[----:B------:R-:W-:Y:S02]  /*0990*/  UIADD3 UR4, UPT, UPT, UR4, 0x1, URZ ;  /* 0x0000000104047890 */ /* 0x000fe4000fffe0ff */
[----:B------:R-:W-:Y:S02]  /*09a0*/  UIADD3.X UR9, UPT, UPT, URZ, UR9, URZ, UP0, !UPT ;  /* 0x00000009ff097290 */ /* 0x000fe400087fe4ff */
[----:B------:R-:W-:Y:S01]  /*09b0*/  UISETP.NE.AND UP0, UPT, UR4, 0x6, UPT ;  /* 0x000000060400788c */ /* 0x000fe2000bf05270 */
[----:B--2---:R-:W-:-:S03]  /*09c0*/  IMAD.WIDE.U32 R2, R2, R7, RZ ;  /* 0x0000000702027225 */ /* 0x004fc600078e00ff */
[----:B------:R-:W-:-:S04]  /*09d0*/  IADD3 R5, P0, PT, R2, R10, RZ ;  /* 0x0000000a02057210 */ /* 0x000fc80007f1e0ff */
[----:B------:R-:W-:Y:S01]  /*09e0*/  IADD3.X R10, PT, PT, R3, UR5, RZ, P0, !PT ;  /* 0x00000005030a7c10 */ /* 0x000fe200087fe4ff */
[----:B------:R0:W-:Y:S02]  /*09f0*/  STL [R0], R5 ;  /* 0x0000000500007387 */ /* 0x0001e40000100800 */
[----:B0-----:R-:W-:Y:S01]  /*0a00*/  VIADD R0, R0, 0x4 ;  /* 0x0000000400007836 */ /* 0x001fe20000000000 */
[----:B------:R-:W-:Y:S06]  /*0a10*/  BRA.U UP0, `(.L_x_9) ;  /* 0xfffffffd00cc7547 */ /* 0x000fec000b83ffff */
[----:B------:R-:W-:Y:S01]  /*0a20*/  SHF.R.U32.HI R5, RZ, 0x17, R11 ;  /* 0x00000017ff057819 */ /* 0x000fe2000001160b */
[----:B------:R0:W-:Y:S03]  /*0a30*/  STL [R1+0x18], R10 ;  /* 0x0000180a01007387 */ /* 0x0001e60000100800 */
[C---:B------:R-:W-:Y:S02]  /*0a40*/  LOP3.LUT R0, R5.reuse, 0xe0, RZ, 0xc0, !PT ;  /* 0x000000e005007812 */ /* 0x040fe400078ec0ff */
[----:B------:R-:W-:-:S03]  /*0a50*/  LOP3.LUT P0, RZ, R5, 0x1f, RZ, 0xc0, !PT ;  /* 0x0000001f05ff7812 */ /* 0x000fc6000780c0ff */
[----:B------:R-:W-:-:S05]  /*0a60*/  VIADD R0, R0, 0xffffff80 ;  /* 0xffffff8000007836 */ /* 0x000fca0000000000 */
[----:B------:R-:W-:-:S05]  /*0a70*/  SHF.R.U32.HI R0, RZ, 0x5, R0 ;  /* 0x00000005ff007819 */ /* 0x000fca0000011600 */
[----:B------:R-:W-:-:S05]  /*0a80*/  IMAD R7, R0, -0x4, R1 ;  /* 0xfffffffc00077824 */ /* 0x000fca00078e0201 */
[----:B------:R-:W2:Y:S04]  /*0a90*/  LDL R0, [R7+0x18] ;  /* 0x0000180007007983 */ /* 0x000ea80000100800 */
[----:B------:R-:W2:Y:S04]  /*0aa0*/  LDL R3, [R7+0x14] ;  /* 0x0000140007037983 */ /* 0x000ea80000100800 */
[----:B------:R-:W3:Y:S01]  /*0ab0*/  @P0 LDL R2, [R7+0x10] ;  /* 0x0000100007020983 */ /* 0x000ee20000100800 */
[----:B------:R-:W-:Y:S01]  /*0ac0*/  LOP3.LUT R5, R5, 0x1f, RZ, 0xc0, !PT ;  /* 0x0000001f05057812 */ /* 0x000fe200078ec0ff */
[----:B------:R-:W-:Y:S01]  /*0ad0*/  UMOV UR4, 0x54442d19 ;  /* 0x54442d1900047882 */ /* 0x000fe20000000000 */
[----:B------:R-:W-:-:S02]  /*0ae0*/  UMOV UR5, 0x3bf921fb ;  /* 0x3bf921fb00057882 */ /* 0x000fc40000000000 */
[-C--:B--2---:R-:W-:Y:S02]  /*0af0*/  @P0 SHF.L.W.U32.HI R0, R3, R5.reuse, R0 ;  /* 0x0000000503000219 */ /* 0x084fe40000010e00 */
[----:B---3--:R-:W-:Y:S02]  /*0b00*/  @P0 SHF.L.W.U32.HI R3, R2, R5, R3 ;  /* 0x0000000502030219 */ /* 0x008fe40000010e03 */
[----:B------:R-:W-:Y:S02]  /*0b10*/  ISETP.GE.AND P0, PT, R11, RZ, PT ;  /* 0x000000ff0b00720c */ /* 0x000fe40003f06270 */
[C---:B------:R-:W-:Y:S01]  /*0b20*/  SHF.L.W.U32.HI R2, R3.reuse, 0x2, R0 ;  /* 0x0000000203027819 */ /* 0x040fe20000010e00 */
[----:B------:R-:W-:-:S03]  /*0b30*/  IMAD.SHL.U32 R3, R3, 0x4, RZ ;  /* 0x0000000403037824 */ /* 0x000fc600078e00ff */
[----:B------:R-:W-:-:S04]  /*0b40*/  SHF.R.S32.HI R5, RZ, 0x1f, R2 ;  /* 0x0000001fff057819 */ /* 0x000fc80000011402 */
[C---:B------:R-:W-:Y:S02]  /*0b50*/  LOP3.LUT R12, R5.reuse, R3, RZ, 0x3c, !PT ;  /* 0x00000003050c7212 */ /* 0x040fe400078e3cff */
[----:B------:R-:W-:Y:S02]  /*0b60*/  LOP3.LUT R13, R5, R2, RZ, 0x3c, !PT ;  /* 0x00000002050d7212 */ /* 0x000fe400078e3cff */
[----:B------:R-:W-:Y:S02]  /*0b70*/  SHF.R.U32.HI R3, RZ, 0x1e, R0 ;  /* 0x0000001eff037819 */ /* 0x000fe40000011600 */
[C---:B------:R-:W-:Y:S02]  /*0b80*/  LOP3.LUT R5, R2.reuse, R11, RZ, 0x3c, !PT ;  /* 0x0000000b02057212 */ /* 0x040fe400078e3cff */
[----:B------:R-:W1:Y:S01]  /*0b90*/  I2F.F64.S64 R12, R12 ;  /* 0x0000000c000c7312 */ /* 0x000e620000301c00 */
[----:B------:R-:W-:Y:S02]  /*0ba0*/  LEA.HI R0, R2, R3, RZ, 0x1 ;  /* 0x0000000302007211 */ /* 0x000fe400078f08ff */
[----:B------:R-:W-:-:S03]  /*0bb0*/  ISETP.GE.AND P1, PT, R5, RZ, PT ;  /* 0x000000ff0500720c */ /* 0x000fc60003f26270 */
[----:B------:R-:W-:-:S04]  /*0bc0*/  IMAD.MOV R2, RZ, RZ, -R0 ;  /* 0x000000ffff027224 */ /* 0x000fc800078e0a00 */
[----:B------:R-:W-:Y:S01]  /*0bd0*/  @!P0 IMAD.MOV.U32 R0, RZ, RZ, R2 ;  /* 0x000000ffff008224 */ /* 0x000fe200078e0002 */
[----:B-1----:R-:W-:-:S10]  /*0be0*/  DMUL R18, R12, UR4 ;  /* 0x000000040c127c28 */ /* 0x002fd40008000000 */
[----:B------:R-:W1:Y:S02]  /*0bf0*/  F2F.F32.F64 R18, R18 ;  /* 0x0000001200127310 */ /* 0x000e640000301000 */
[----:B01----:R-:W-:-:S07]  /*0c00*/  FSEL R2, -R18, R18, !P1 ;  /* 0x0000001212027208 */ /* 0x003fce0004800100 */
.L_x_8:
[----:B------:R-:W-:Y:S05]  /*0c10*/  BSYNC.RECONVERGENT B0 ;  /* 0x0000000000007941 */ /* 0x000fea0003800200 */
.L_x_7:
[----:B------:R-:W-:Y:S02]  /*0c20*/  IMAD.MOV.U32 R7, RZ, RZ, 0x37cbac00 ;  /* 0x37cbac00ff077424 */ /* 0x000fe400078e00ff */
[----:B------:R-:W-:Y:S01]  /*0c30*/  FMUL R3, R2, R2 ;  /* 0x0000000202037220 */ /* 0x000fe20000400000 */
[C---:B------:R-:W-:Y:S01]  /*0c40*/  LOP3.LUT R9, R0.reuse, 0x1, RZ, 0xc0, !PT ;  /* 0x0000000100097812 */ /* 0x040fe200078ec0ff */
[----:B------:R-:W-:Y:S01]  /*0c50*/  IMAD.MOV.U32 R10, RZ, RZ, 0x3effffff ;  /* 0x3effffffff0a7424 */ /* 0x000fe200078e00ff */
[----:B------:R-:W-:Y:S01]  /*0c60*/  LOP3.LUT P1, RZ, R0, 0x2, RZ, 0xc0, !PT ;  /* 0x0000000200ff7812 */ /* 0x000fe2000782c0ff */
[----:B------:R-:W-:Y:S01]  /*0c70*/  FFMA R5, R3, R7, -0.0013887860113754868507 ;  /* 0xbab607ed03057423 */ /* 0x000fe20000000007 */
[----:B------:R-:W-:Y:S01]  /*0c80*/  ISETP.NE.U32.AND P0, PT, R9, 0x1, PT ;  /* 0x000000010900780c */ /* 0x000fe20003f05070 */
[----:B------:R-:W-:Y:S01]  /*0c90*/  BSSY.RECONVERGENT B0, `(.L_x_10) ;  /* 0x0000044000007945 */ /* 0x000fe20003800200 */
[----:B------:R-:W-:Y:S02]  /*0ca0*/  MOV R9, 0x3d2aaabb ;  /* 0x3d2aaabb00097802 */ /* 0x000fe40000000f00 */
[----:B------:R-:W-:-:S02]  /*0cb0*/  FSEL R12, R5, -0.00019574658654164522886, !P0 ;  /* 0xb94d4153050c7808 */ /* 0x000fc40004000000 */
[----:B------:R-:W-:Y:S02]  /*0cc0*/  FSEL R18, R9, 0.0083327032625675201416, !P0 ;  /* 0x3c0885e409127808 */ /* 0x000fe40004000000 */
[----:B------:R-:W-:Y:S02]  /*0cd0*/  FSEL R0, R2, 1, P0 ;  /* 0x3f80000002007808 */ /* 0x000fe40000000000 */
[----:B------:R-:W-:Y:S01]  /*0ce0*/  FSEL R5, -R10, -0.16666662693023681641, !P0 ;  /* 0xbe2aaaa80a057808 */ /* 0x000fe20004000100 */
[----:B------:R-:W-:Y:S01]  /*0cf0*/  FFMA R12, R3, R12, R18 ;  /* 0x0000000c030c7223 */ /* 0x000fe20000000012 */
[----:B------:R-:W-:Y:S01]  /*0d00*/  FSETP.GE.AND P0, PT, |R11|, 105615, PT ;  /* 0x47ce47800b00780b */ /* 0x000fe20003f06200 */
[C---:B------:R-:W-:Y:S02]  /*0d10*/  FFMA R13, R3.reuse, R0, RZ ;  /* 0x00000000030d7223 */ /* 0x040fe400000000ff */
[----:B------:R-:W-:-:S04]  /*0d20*/  FFMA R5, R3, R12, R5 ;  /* 0x0000000c03057223 */ /* 0x000fc80000000005 */
[----:B------:R-:W-:-:S04]  /*0d30*/  FFMA R13, R13, R5, R0 ;  /* 0x000000050d0d7223 */ /* 0x000fc80000000000 */
[----:B------:R-:W-:Y:S02]  /*0d40*/  @P1 FADD R13, RZ, -R13 ;  /* 0x8000000dff0d1221 */ /* 0x000fe40000000000 */
[----:B------:R-:W-:Y:S05]  /*0d50*/  @!P0 BRA `(.L_x_11) ;  /* 0x0000000000dc8947 */ /* 0x000fea0003800000 */
        /* <DEDUP_REMOVED lines=11> */
.L_x_12:
        /* <DEDUP_REMOVED lines=25> */
[----:B------:R-:W-:Y:S01]  /*0fa0*/  UMOV UR5, 0x3bf921fb ;  /* 0x3bf921fb00057882 */ /* 0x000fe20000000000 */
[----:B------:R-:W-:-:S02]  /*0fb0*/  ISETP.GE.AND P1, PT, R11, RZ, PT ;  /* 0x000000ff0b00720c */ /* 0x000fc40003f26270 */
[-C--:B--2---:R-:W-:Y:S02]  /*0fc0*/  @P0 SHF.L.W.U32.HI R0, R3, R5.reuse, R0 ;  /* 0x0000000503000219 */ /* 0x084fe40000010e00 */
[----:B---3--:R-:W-:-:S04]  /*0fd0*/  @P0 SHF.L.W.U32.HI R3, R2, R5, R3 ;  /* 0x0000000502030219 */ /* 0x008fc80000010e03 */
[C---:B------:R-:W-:Y:S01]  /*0fe0*/  SHF.L.W.U32.HI R2, R3.reuse, 0x2, R0 ;  /* 0x0000000203027819 */ /* 0x040fe20000010e00 */
[----:B------:R-:W-:-:S03]  /*0ff0*/  IMAD.SHL.U32 R3, R3, 0x4, RZ ;  /* 0x0000000403037824 */ /* 0x000fc600078e00ff */
[----:B------:R-:W-:Y:S02]  /*1000*/  SHF.R.S32.HI R5, RZ, 0x1f, R2 ;  /* 0x0000001fff057819 */ /* 0x000fe40000011402 */
[----:B------:R-:W-:Y:S02]  /*1010*/  LOP3.LUT R11, R2, R11, RZ, 0x3c, !PT ;  /* 0x0000000b020b7212 */ /* 0x000fe400078e3cff */
[C---:B------:R-:W-:Y:S02]  /*1020*/  LOP3.LUT R14, R5.reuse, R3, RZ, 0x3c, !PT ;  /* 0x00000003050e7212 */ /* 0x040fe400078e3cff */
[----:B------:R-:W-:Y:S02]  /*1030*/  LOP3.LUT R15, R5, R2, RZ, 0x3c, !PT ;  /* 0x00000002050f7212 */ /* 0x000fe400078e3cff */
[----:B------:R-:W-:Y:S02]  /*1040*/  SHF.R.U32.HI R3, RZ, 0x1e, R0 ;  /* 0x0000001eff037819 */ /* 0x000fe40000011600 */
[----:B------:R-:W-:-:S02]  /*1050*/  ISETP.GE.AND P0, PT, R11, RZ, PT ;  /* 0x000000ff0b00720c */ /* 0x000fc40003f06270 */
[----:B------:R-:W1:Y:S01]  /*1060*/  I2F.F64.S64 R14, R14 ;  /* 0x0000000e000e7312 */ /* 0x000e620000301c00 */
[----:B------:R-:W-:-:S05]  /*1070*/  LEA.HI R16, R2, R3, RZ, 0x1 ;  /* 0x0000000302107211 */ /* 0x000fca00078f08ff */
[----:B------:R-:W-:-:S04]  /*1080*/  IMAD.MOV R0, RZ, RZ, -R16 ;  /* 0x000000ffff007224 */ /* 0x000fc800078e0a10 */
[----:B------:R-:W-:Y:S01]  /*1090*/  @!P1 IMAD.MOV.U32 R16, RZ, RZ, R0 ;  /* 0x000000ffff109224 */ /* 0x000fe200078e0000 */
[----:B-1----:R-:W-:-:S10]  /*10a0*/  DMUL R18, R14, UR4 ;  /* 0x000000040e127c28 */ /* 0x002fd40008000000 */
[----:B------:R-:W1:Y:S02]  /*10b0*/  F2F.F32.F64 R18, R18 ;  /* 0x0000001200127310 */ /* 0x000e640000301000 */
[----:B01----:R-:W-:-:S07]  /*10c0*/  FSEL R14, -R18, R18, !P0 ;  /* 0x00000012120e7208 */ /* 0x003fce0004000100 */
.L_x_11:
[----:B------:R-:W-:Y:S05]  /*10d0*/  BSYNC.RECONVERGENT B0 ;  /* 0x0000000000007941 */ /* 0x000fea0003800200 */
.L_x_10:
[----:B------:R-:W-:Y:S01]  /*10e0*/  LOP3.LUT R0, R16, 0x1, RZ, 0xc0, !PT ;  /* 0x0000000110007812 */ /* 0x000fe200078ec0ff */
[----:B------:R-:W-:Y:S01]  /*10f0*/  FMUL R5, R6, 0.63661974668502807617 ;  /* 0x3f22f98306057820 */ /* 0x000fe20000400000 */
[----:B------:R-:W-:Y:S01]  /*1100*/  FMUL R2, R14, R14 ;  /* 0x0000000e0e027220 */ /* 0x000fe20000400000 */
[----:B------:R-:W-:Y:S01]  /*1110*/  LOP3.LUT P1, RZ, R16, 0x2, RZ, 0xc0, !PT ;  /* 0x0000000210ff7812 */ /* 0x000fe2000782c0ff */
[----:B------:R-:W-:Y:S01]  /*1120*/  BSSY.RECONVERGENT B0, `(.L_x_13) ;  /* 0x000004b000007945 */ /* 0x000fe20003800200 */
[----:B------:R-:W-:Y:S01]  /*1130*/  ISETP.NE.U32.AND P0, PT, R0, 0x1, PT ;  /* 0x000000010000780c */ /* 0x000fe20003f05070 */
[----:B------:R-:W-:Y:S01]  /*1140*/  FFMA R0, R2, R7, -0.0013887860113754868507 ;  /* 0xbab607ed02007423 */ /* 0x000fe20000000007 */
[----:B------:R-:W0:Y:S02]  /*1150*/  F2I.NTZ R5, R5 ;  /* 0x0000000500057305 */ /* 0x000e240000203100 */
[----:B------:R-:W-:Y:S02]  /*1160*/  FSEL R11, R9, 0.0083327032625675201416, !P0 ;  /* 0x3c0885e4090b7808 */ /* 0x000fe40004000000 */
[----:B------:R-:W-:-:S02]  /*1170*/  FSEL R3, R0, -0.00019574658654164522886, !P0 ;  /* 0xb94d415300037808 */ /* 0x000fc40004000000 */
[----:B------:R-:W-:-:S03]  /*1180*/  FSEL R0, R14, 1, P0 ;  /* 0x3f8000000e007808 */ /* 0x000fc60000000000 */
[----:B------:R-:W-:Y:S01]  /*1190*/  FFMA R3, R2, R3, R11 ;  /* 0x0000000302037223 */ /* 0x000fe2000000000b */
[----:B------:R-:W-:Y:S02]  /*11a0*/  FSEL R11, -R10, -0.16666662693023681641, !P0 ;  /* 0xbe2aaaa80a0b7808 */ /* 0x000fe40004000100 */
[----:B------:R-:W-:Y:S02]  /*11b0*/  FSETP.GE.AND P0, PT, |R6|, 105615, PT ;  /* 0x47ce47800600780b */ /* 0x000fe40003f06200 */
[----:B0-----:R-:W-:Y:S01]  /*11c0*/  I2FP.F32.S32 R15, R5 ;  /* 0x00000005000f7245 */ /* 0x001fe20000201400 */
[C---:B------:R-:W-:Y:S01]  /*11d0*/  FFMA R11, R2.reuse, R3, R11 ;  /* 0x00000003020b7223 */ /* 0x040fe2000000000b */
[----:B------:R-:W-:-:S03]  /*11e0*/  FFMA R3, R2, R0, RZ ;  /* 0x0000000002037223 */ /* 0x000fc600000000ff */
[----:B------:R-:W-:Y:S01]  /*11f0*/  FFMA R2, R15, -1.5707962512969970703, R6 ;  /* 0xbfc90fda0f027823 */ /* 0x000fe20000000006 */
[----:B------:R-:W-:-:S03]  /*1200*/  FFMA R0, R3, R11, R0 ;  /* 0x0000000b03007223 */ /* 0x000fc60000000000 */
[----:B------:R-:W-:Y:S01]  /*1210*/  FFMA R2, R15, -7.5497894158615963534e-08, R2 ;  /* 0xb3a221680f027823 */ /* 0x000fe20000000002 */
[----:B------:R-:W-:-:S03]  /*1220*/  @P1 FADD R0, RZ, -R0 ;  /* 0x80000000ff001221 */ /* 0x000fc60000000000 */
[----:B------:R-:W-:Y:S01]  /*1230*/  FFMA R15, R15, -5.3903029534742383927e-15, R2 ;  /* 0xa7c234c50f0f7823 */ /* 0x000fe20000000002 */
[----:B------:R-:W-:Y:S01]  /*1240*/  FMUL R11, R13, R0 ;  /* 0x000000000d0b7220 */ /* 0x000fe20000400000 */
[----:B------:R-:W-:Y:S06]  /*1250*/  @!P0 BRA `(.L_x_14) ;  /* 0x0000000000dc8947 */ /* 0x000fec0003800000 */
        /* <DEDUP_REMOVED lines=11> */
.L_x_15:
        /* <DEDUP_REMOVED lines=16> */
[----:B------:R-:W-:Y:S02]  /*1410*/  LOP3.LUT P0, RZ, R5, 0x1f, RZ, 0xc0, !PT ;  /* 0x0000001f05ff7812 */ /* 0x000fe4000780c0ff */
[----:B------:R-:W-:-:S04]  /*1420*/  IADD3 R0, PT, PT, R0, -0x80, RZ ;  /* 0xffffff8000007810 */ /* 0x000fc80007ffe0ff */
        /* <DEDUP_REMOVED lines=11> */
[C-C-:B------:R-:W-:Y:S01]  /*14e0*/  SHF.L.W.U32.HI R5, R3.reuse, 0x2, R0.reuse ;  /* 0x0000000203057819 */ /* 0x140fe20000010e00 */
[----:B------:R-:W-:Y:S01]  /*14f0*/  IMAD.SHL.U32 R3, R3, 0x4, RZ ;  /* 0x0000000403037824 */ /* 0x000fe200078e00ff */
[----:B------:R-:W-:Y:S02]  /*1500*/  SHF.R.U32.HI R0, RZ, 0x1e, R0 ;  /* 0x0000001eff007819 */ /* 0x000fe40000011600 */
[----:B------:R-:W-:-:S02]  /*1510*/  SHF.R.S32.HI R2, RZ, 0x1f, R5 ;  /* 0x0000001fff027819 */ /* 0x000fc40000011405 */
[C---:B------:R-:W-:Y:S02]  /*1520*/  LOP3.LUT R6, R5.reuse, R6, RZ, 0x3c, !PT ;  /* 0x0000000605067212 */ /* 0x040fe400078e3cff */
[C---:B------:R-:W-:Y:S02]  /*1530*/  LOP3.LUT R14, R2.reuse, R3, RZ, 0x3c, !PT ;  /* 0x00000003020e7212 */ /* 0x040fe400078e3cff */
[----:B------:R-:W-:Y:S02]  /*1540*/  LOP3.LUT R15, R2, R5, RZ, 0x3c, !PT ;  /* 0x00000005020f7212 */ /* 0x000fe400078e3cff */
[----:B------:R-:W-:Y:S02]  /*1550*/  LEA.HI R5, R5, R0, RZ, 0x1 ;  /* 0x0000000005057211 */ /* 0x000fe400078f08ff */
[----:B------:R-:W-:Y:S02]  /*1560*/  ISETP.GE.AND P1, PT, R6, RZ, PT ;  /* 0x000000ff0600720c */ /* 0x000fe40003f26270 */
[----:B------:R-:W1:Y:S01]  /*1570*/  I2F.F64.S64 R14, R14 ;  /* 0x0000000e000e7312 */ /* 0x000e620000301c00 */
[----:B------:R-:W-:-:S04]  /*1580*/  IMAD.MOV R0, RZ, RZ, -R5 ;  /* 0x000000ffff007224 */ /* 0x000fc800078e0a05 */
[----:B------:R-:W-:Y:S01]  /*1590*/  @!P0 IMAD.MOV.U32 R5, RZ, RZ, R0 ;  /* 0x000000ffff058224 */ /* 0x000fe200078e0000 */
[----:B-1----:R-:W-:-:S10]  /*15a0*/  DMUL R2, R14, UR4 ;  /* 0x000000040e027c28 */ /* 0x002fd40008000000 */
[----:B------:R-:W1:Y:S02]  /*15b0*/  F2F.F32.F64 R2, R2 ;  /* 0x0000000200027310 */ /* 0x000e640000301000 */
[----:B01----:R-:W-:-:S07]  /*15c0*/  FSEL R15, -R2, R2, !P1 ;  /* 0x00000002020f7208 */ /* 0x003fce0004800100 */
.L_x_14:
[----:B------:R-:W-:Y:S05]  /*15d0*/  BSYNC.RECONVERGENT B0 ;  /* 0x0000000000007941 */ /* 0x000fea0003800200 */
.L_x_13:
[----:B------:R-:W-:Y:S01]  /*15e0*/  FMUL R2, R23, 0.63661974668502807617 ;  /* 0x3f22f98317027820 */ /* 0x000fe20000400000 */
[----:B------:R-:W-:Y:S01]  /*15f0*/  FMUL R3, R15, R15 ;  /* 0x0000000f0f037220 */ /* 0x000fe20000400000 */
[----:B------:R-:W-:Y:S01]  /*1600*/  LOP3.LUT R6, R5, 0x1, RZ, 0xc0, !PT ;  /* 0x0000000105067812 */ /* 0x000fe200078ec0ff */
[----:B------:R-:W-:Y:S01]  /*1610*/  IMAD.MOV.U32 R14, RZ, RZ, 0x3c0885e4 ;  /* 0x3c0885e4ff0e7424 */ /* 0x000fe200078e00ff */
[----:B------:R-:W-:Y:S01]  /*1620*/  BSSY.RECONVERGENT B0, `(.L_x_16) ;  /* 0x000004d000007945 */ /* 0x000fe20003800200 */
[----:B------:R-:W-:Y:S01]  /*1630*/  FFMA R0, R3, R7, -0.0013887860113754868507 ;  /* 0xbab607ed03007423 */ /* 0x000fe20000000007 */
[----:B------:R-:W0:Y:S01]  /*1640*/  F2I.NTZ R2, R2 ;  /* 0x0000000200027305 */ /* 0x000e220000203100 */
[----:B------:R-:W-:Y:S01]  /*1650*/  ISETP.NE.U32.AND P0, PT, R6, 0x1, PT ;  /* 0x000000010600780c */ /* 0x000fe20003f05070 */
[----:B------:R-:W-:Y:S02]  /*1660*/  IMAD.MOV.U32 R16, RZ, RZ, 0x3e2aaaa8 ;  /* 0x3e2aaaa8ff107424 */ /* 0x000fe400078e00ff */
[----:B------:R-:W-:Y:S01]  /*1670*/  VIADD R5, R5, 0x1 ;  /* 0x0000000105057836 */ /* 0x000fe20000000000 */
[----:B------:R-:W-:-:S02]  /*1680*/  FSEL R0, R0, -0.00019574658654164522886, P0 ;  /* 0xb94d415300007808 */ /* 0x000fc40000000000 */
[----:B------:R-:W-:Y:S02]  /*1690*/  FSEL R6, R14, 0.041666727513074874878, !P0 ;  /* 0x3d2aaabb0e067808 */ /* 0x000fe40004000000 */
[----:B------:R-:W-:Y:S02]  /*16a0*/  FSEL R12, -R16, -0.4999999701976776123, !P0 ;  /* 0xbeffffff100c7808 */ /* 0x000fe40004000100 */
[----:B------:R-:W-:Y:S01]  /*16b0*/  LOP3.LUT P1, RZ, R5, 0x2, RZ, 0xc0, !PT ;  /* 0x0000000205ff7812 */ /* 0x000fe2000782c0ff */
[----:B------:R-:W-:Y:S01]  /*16c0*/  FFMA R6, R3, R0, R6 ;  /* 0x0000000003067223 */ /* 0x000fe20000000006 */
[----:B------:R-:W-:Y:S02]  /*16d0*/  FSEL R0, R15, 1, !P0 ;  /* 0x3f8000000f007808 */ /* 0x000fe40004000000 */
[----:B------:R-:W-:Y:S01]  /*16e0*/  FSETP.GE.AND P0, PT, |R23|, 105615, PT ;  /* 0x47ce47801700780b */ /* 0x000fe20003f06200 */
[C---:B------:R-:W-:Y:S01]  /*16f0*/  FFMA R6, R3.reuse, R6, R12 ;  /* 0x0000000603067223 */ /* 0x040fe2000000000c */
[----:B0-----:R-:W-:Y:S01]  /*1700*/  I2FP.F32.S32 R18, R2 ;  /* 0x0000000200127245 */ /* 0x001fe20000201400 */
[----:B------:R-:W-:-:S04]  /*1710*/  FFMA R3, R3, R0, RZ ;  /* 0x0000000003037223 */ /* 0x000fc800000000ff */
[----:B------:R-:W-:Y:S01]  /*1720*/  FFMA R5, R18, -1.5707962512969970703, R23 ;  /* 0xbfc90fda12057823 */ /* 0x000fe20000000017 */
[----:B------:R-:W-:-:S03]  /*1730*/  FFMA R17, R3, R6, R0 ;  /* 0x0000000603117223 */ /* 0x000fc60000000000 */
[----:B------:R-:W-:Y:S01]  /*1740*/  FFMA R5, R18, -7.5497894158615963534e-08, R5 ;  /* 0xb3a2216812057823 */ /* 0x000fe20000000005 */
[----:B------:R-:W-:-:S03]  /*1750*/  @P1 FADD R17, RZ, -R17 ;  /* 0x80000011ff111221 */ /* 0x000fc60000000000 */
[----:B------:R-:W-:Y:S01]  /*1760*/  FFMA R0, R18, -5.3903029534742383927e-15, R5 ;  /* 0xa7c234c512007823 */ /* 0x000fe20000000005 */
        /* <DEDUP_REMOVED lines=12> */
.L_x_18:
        /* <DEDUP_REMOVED lines=44> */
.L_x_17:
[----:B------:R-:W-:Y:S05]  /*1af0*/  BSYNC.RECONVERGENT B0 ;  /* 0x0000000000007941 */ /* 0x000fea0003800200 */
.L_x_16:
[----:B------:R-:W-:Y:S01]  /*1b00*/  FMUL R15, R8, 0.5 ;  /* 0x3f000000080f7820 */ /* 0x000fe20000400000 */
[----:B------:R-:W-:Y:S01]  /*1b10*/  LOP3.LUT R6, R2, 0x1, RZ, 0xc0, !PT ;  /* 0x0000000102067812 */ /* 0x000fe200078ec0ff */
[----:B------:R-:W-:Y:S01]  /*1b20*/  FMUL R5, R0, R0 ;  /* 0x0000000000057220 */ /* 0x000fe20000400000 */
[----:B------:R-:W-:Y:S02]  /*1b30*/  VIADD R2, R2, 0x1 ;  /* 0x0000000102027836 */ /* 0x000fe40000000000 */
[----:B------:R-:W-:Y:S01]  /*1b40*/  FMUL R3, R15, 0.63661974668502807617 ;  /* 0x3f22f9830f037820 */ /* 0x000fe20000400000 */
[----:B------:R-:W-:Y:S01]  /*1b50*/  ISETP.NE.U32.AND P0, PT, R6, 0x1, PT ;  /* 0x000000010600780c */ /* 0x000fe20003f05070 */
[----:B------:R-:W-:Y:S01]  /*1b60*/  FFMA R6, R5, R7, -0.0013887860113754868507 ;  /* 0xbab607ed05067423 */ /* 0x000fe20000000007 */
[----:B------:R-:W-:Y:S01]  /*1b70*/  BSSY.RECONVERGENT B0, `(.L_x_19) ;  /* 0x000004c000007945 */ /* 0x000fe20003800200 */
[----:B------:R-:W-:Y:S02]  /*1b80*/  LOP3.LUT P1, RZ, R2, 0x2, RZ, 0xc0, !PT ;  /* 0x0000000202ff7812 */ /* 0x000fe4000782c0ff */
[----:B------:R-:W0:Y:S01]  /*1b90*/  F2I.NTZ R3, R3 ;  /* 0x0000000300037305 */ /* 0x000e220000203100 */
[----:B------:R-:W-:-:S02]  /*1ba0*/  FSEL R14, R14, 0.041666727513074874878, !P0 ;  /* 0x3d2aaabb0e0e7808 */ /* 0x000fc40004000000 */
[----:B------:R-:W-:Y:S02]  /*1bb0*/  FSEL R6, R6, -0.00019574658654164522886, P0 ;  /* 0xb94d415306067808 */ /* 0x000fe40000000000 */
[----:B------:R-:W-:Y:S02]  /*1bc0*/  FSEL R16, -R16, -0.4999999701976776123, !P0 ;  /* 0xbeffffff10107808 */ /* 0x000fe40004000100 */
[----:B------:R-:W-:Y:S01]  /*1bd0*/  FSEL R0, R0, 1, !P0 ;  /* 0x3f80000000007808 */ /* 0x000fe20004000000 */
[----:B------:R-:W-:Y:S01]  /*1be0*/  FFMA R6, R5, R6, R14 ;  /* 0x0000000605067223 */ /* 0x000fe2000000000e */
[----:B------:R-:W-:-:S03]  /*1bf0*/  FSETP.GE.AND P0, PT, |R15|, 105615, PT ;  /* 0x47ce47800f00780b */ /* 0x000fc60003f06200 */
[C---:B------:R-:W-:Y:S01]  /*1c00*/  FFMA R6, R5.reuse, R6, R16 ;  /* 0x0000000605067223 */ /* 0x040fe20000000010 */
[----:B------:R-:W-:Y:S01]  /*1c10*/  FFMA R5, R5, R0, RZ ;  /* 0x0000000005057223 */ /* 0x000fe200000000ff */
[----:B0-----:R-:W-:Y:S01]  /*1c20*/  I2FP.F32.S32 R8, R3 ;  /* 0x0000000300087245 */ /* 0x001fe20000201400 */
[----:B------:R-:W-:Y:S02]  /*1c30*/  IMAD.MOV.U32 R14, RZ, RZ, R3 ;  /* 0x000000ffff0e7224 */ /* 0x000fe400078e0003 */
[----:B------:R-:W-:Y:S02]  /*1c40*/  FFMA R0, R5, R6, R0 ;  /* 0x0000000605007223 */ /* 0x000fe40000000000 */
[C---:B------:R-:W-:Y:S02]  /*1c50*/  FFMA R13, R8.reuse, -1.5707962512969970703, R15 ;  /* 0xbfc90fda080d7823 */ /* 0x040fe4000000000f */
[----:B------:R-:W-:Y:S02]  /*1c60*/  @P1 FADD R0, RZ, -R0 ;  /* 0x80000000ff001221 */ /* 0x000fe40000000000 */
[----:B------:R-:W-:-:S02]  /*1c70*/  FFMA R13, R8, -7.5497894158615963534e-08, R13 ;  /* 0xb3a22168080d7823 */ /* 0x000fc4000000000d */
[----:B------:R-:W-:Y:S02]  /*1c80*/  FMUL R17, R17, R0 ;  /* 0x0000000011117220 */ /* 0x000fe40000400000 */
[----:B------:R-:W-:-:S05]  /*1c90*/  FFMA R8, R8, -5.3903029534742383927e-15, R13 ;  /* 0xa7c234c508087823 */ /* 0x000fca000000000d */
[----:B------:R-:W-:Y:S01]  /*1ca0*/  MOV R0, R8 ;  /* 0x0000000800007202 */ /* 0x000fe20000000f00 */
        /* <DEDUP_REMOVED lines=12> */
.L_x_21:
        /* <DEDUP_REMOVED lines=44> */
.L_x_20:
[----:B------:R-:W-:Y:S05]  /*2030*/  BSYNC.RECONVERGENT B0 ;  /* 0x0000000000007941 */ /* 0x000fea0003800200 */
.L_x_19:
[----:B------:R-:W-:Y:S01]  /*2040*/  FMUL R2, R0, R0 ;  /* 0x0000000000027220 */ /* 0x000fe20000400000 */
[C---:B------:R-:W-:Y:S01]  /*2050*/  LOP3.LUT R6, R3.reuse, 0x1, RZ, 0xc0, !PT ;  /* 0x0000000103067812 */ /* 0x040fe200078ec0ff */
[----:B------:R-:W-:Y:S01]  /*2060*/  BSSY.RECONVERGENT B0, `(.L_x_22) ;  /* 0x0000047000007945 */ /* 0x000fe20003800200 */
[----:B------:R-:W-:Y:S01]  /*2070*/  LOP3.LUT P1, RZ, R3, 0x2, RZ, 0xc0, !PT ;  /* 0x0000000203ff7812 */ /* 0x000fe2000782c0ff */
[----:B------:R-:W-:Y:S01]  /*2080*/  FFMA R5, R2, R7, -0.0013887860113754868507 ;  /* 0xbab607ed02057423 */ /* 0x000fe20000000007 */
[----:B------:R-:W-:-:S04]  /*2090*/  ISETP.NE.U32.AND P0, PT, R6, 0x1, PT ;  /* 0x000000010600780c */ /* 0x000fc80003f05070 */
[----:B------:R-:W-:Y:S02]  /*20a0*/  FSEL R5, R5, -0.00019574658654164522886, !P0 ;  /* 0xb94d415305057808 */ /* 0x000fe40004000000 */
[----:B------:R-:W-:Y:S02]  /*20b0*/  FSEL R13, R9, 0.0083327032625675201416, !P0 ;  /* 0x3c0885e4090d7808 */ /* 0x000fe40004000000 */
[----:B------:R-:W-:Y:S02]  /*20c0*/  FSEL R0, R0, 1, P0 ;  /* 0x3f80000000007808 */ /* 0x000fe40000000000 */
[----:B------:R-:W-:Y:S01]  /*20d0*/  FSEL R6, -R10, -0.16666662693023681641, !P0 ;  /* 0xbe2aaaa80a067808 */ /* 0x000fe20004000100 */
[C---:B------:R-:W-:Y:S01]  /*20e0*/  FFMA R5, R2.reuse, R5, R13 ;  /* 0x0000000502057223 */ /* 0x040fe2000000000d */
[----:B------:R-:W-:Y:S01]  /*20f0*/  FSETP.GE.AND P0, PT, |R15|, 105615, PT ;  /* 0x47ce47800f00780b */ /* 0x000fe20003f06200 */
[C---:B------:R-:W-:Y:S02]  /*2100*/  FFMA R3, R2.reuse, R0, RZ ;  /* 0x0000000002037223 */ /* 0x040fe400000000ff */
[----:B------:R-:W-:-:S04]  /*2110*/  FFMA R5, R2, R5, R6 ;  /* 0x0000000502057223 */ /* 0x000fc80000000006 */
[----:B------:R-:W-:-:S04]  /*2120*/  FFMA R0, R3, R5, R0 ;  /* 0x0000000503007223 */ /* 0x000fc80000000000 */
[----:B------:R-:W-:-:S04]  /*2130*/  @P1 FADD R0, RZ, -R0 ;  /* 0x80000000ff001221 */ /* 0x000fc80000000000 */
        /* <DEDUP_REMOVED lines=13> */
.L_x_24:
        /* <DEDUP_REMOVED lines=29> */
[C---:B------:R-:W-:Y:S02]  /*23e0*/  SHF.L.W.U32.HI R2, R3.reuse, 0x2, R0 ;  /* 0x0000000203027819 */ /* 0x040fe40000010e00 */
[----:B------:R-:W-:Y:S02]  /*23f0*/  SHF.L.U32 R3, R3, 0x2, RZ ;  /* 0x0000000203037819 */ /* 0x000fe400000006ff */
[----:B------:R-:W-:Y:S02]  /*2400*/  SHF.R.S32.HI R5, RZ, 0x1f, R2 ;  /* 0x0000001fff057819 */ /* 0x000fe40000011402 */
[----:B------:R-:W-:Y:S02]  /*2410*/  LOP3.LUT R15, R2, R15, RZ, 0x3c, !PT ;  /* 0x0000000f020f7212 */ /* 0x000fe400078e3cff */
[C---:B------:R-:W-:Y:S02]  /*2420*/  LOP3.LUT R12, R5.reuse, R3, RZ, 0x3c, !PT ;  /* 0x00000003050c7212 */ /* 0x040fe400078e3cff */
[----:B------:R-:W-:-:S02]  /*2430*/  LOP3.LUT R13, R5, R2, RZ, 0x3c, !PT ;  /* 0x00000002050d7212 */ /* 0x000fc400078e3cff */
[----:B------:R-:W-:Y:S02]  /*2440*/  SHF.R.U32.HI R3, RZ, 0x1e, R0 ;  /* 0x0000001eff037819 */ /* 0x000fe40000011600 */
[----:B------:R-:W-:Y:S02]  /*2450*/  ISETP.GE.AND P0, PT, R15, RZ, PT ;  /* 0x000000ff0f00720c */ /* 0x000fe40003f06270 */
[----:B------:R-:W1:Y:S01]  /*2460*/  I2F.F64.S64 R12, R12 ;  /* 0x0000000c000c7312 */ /* 0x000e620000301c00 */
[----:B------:R-:W-:-:S05]  /*2470*/  LEA.HI R14, R2, R3, RZ, 0x1 ;  /* 0x00000003020e7211 */ /* 0x000fca00078f08ff */
[----:B------:R-:W-:-:S04]  /*2480*/  IMAD.MOV R0, RZ, RZ, -R14 ;  /* 0x000000ffff007224 */ /* 0x000fc800078e0a0e */
[----:B------:R-:W-:Y:S01]  /*2490*/  @!P1 IMAD.MOV.U32 R14, RZ, RZ, R0 ;  /* 0x000000ffff0e9224 */ /* 0x000fe200078e0000 */
[----:B-1----:R-:W-:-:S10]  /*24a0*/  DMUL R18, R12, UR4 ;  /* 0x000000040c127c28 */ /* 0x002fd40008000000 */
[----:B------:R-:W1:Y:S02]  /*24b0*/  F2F.F32.F64 R18, R18 ;  /* 0x0000001200127310 */ /* 0x000e640000301000 */
[----:B01----:R-:W-:-:S07]  /*24c0*/  FSEL R8, -R18, R18, !P0 ;  /* 0x0000001212087208 */ /* 0x003fce0004000100 */
.L_x_23:
[----:B------:R-:W-:Y:S05]  /*24d0*/  BSYNC.RECONVERGENT B0 ;  /* 0x0000000000007941 */ /* 0x000fea0003800200 */
.L_x_22:
[----:B------:R-:W-:Y:S01]  /*24e0*/  FMUL R2, R8, R8 ;  /* 0x0000000808027220 */ /* 0x000fe20000400000 */
[C---:B------:R-:W-:Y:S01]  /*24f0*/  LOP3.LUT R0, R14.reuse, 0x1, RZ, 0xc0, !PT ;  /* 0x000000010e007812 */ /* 0x040fe200078ec0ff */
[----:B------:R-:W-:Y:S01]  /*2500*/  BSSY.RECONVERGENT B0, `(.L_x_25) ;  /* 0x000001b000007945 */ /* 0x000fe20003800200 */
[----:B------:R-:W-:Y:S01]  /*2510*/  LOP3.LUT P1, RZ, R14, 0x2, RZ, 0xc0, !PT ;  /* 0x000000020eff7812 */ /* 0x000fe2000782c0ff */
[----:B------:R-:W-:Y:S01]  /*2520*/  FFMA R7, R2, R7, -0.0013887860113754868507 ;  /* 0xbab607ed02077423 */ /* 0x000fe20000000007 */
[----:B------:R-:W-:-:S04]  /*2530*/  ISETP.NE.U32.AND P0, PT, R0, 0x1, PT ;  /* 0x000000010000780c */ /* 0x000fc80003f05070 */
[----:B------:R-:W-:Y:S02]  /*2540*/  FSEL R9, R9, 0.0083327032625675201416, !P0 ;  /* 0x3c0885e409097808 */ /* 0x000fe40004000000 */
[----:B------:R-:W-:Y:S02]  /*2550*/  FSEL R7, R7, -0.00019574658654164522886, !P0 ;  /* 0xb94d415307077808 */ /* 0x000fe40004000000 */
[----:B------:R-:W-:Y:S02]  /*2560*/  FSEL R0, R8, 1, P0 ;  /* 0x3f80000008007808 */ /* 0x000fe40000000000 */
[----:B------:R-:W-:Y:S01]  /*2570*/  FSEL R10, -R10, -0.16666662693023681641, !P0 ;  /* 0xbe2aaaa80a0a7808 */ /* 0x000fe20004000100 */
[C---:B------:R-:W-:Y:S02]  /*2580*/  FFMA R7, R2.reuse, R7, R9 ;  /* 0x0000000702077223 */ /* 0x040fe40000000009 */
[C---:B------:R-:W-:Y:S02]  /*2590*/  FFMA R3, R2.reuse, R0, RZ ;  /* 0x0000000002037223 */ /* 0x040fe400000000ff */
[----:B------:R-:W-:-:S04]  /*25a0*/  FFMA R7, R2, R7, R10 ;  /* 0x0000000702077223 */ /* 0x000fc8000000000a */
[----:B------:R-:W-:-:S04]  /*25b0*/  FFMA R0, R3, R7, R0 ;  /* 0x0000000703007223 */ /* 0x000fc80000000000 */
[----:B------:R-:W-:-:S04]  /*25c0*/  @P1 FADD R0, RZ, -R0 ;  /* 0x80000000ff001221 */ /* 0x000fc80000000000 */
[----:B------:R-:W-:-:S04]  /*25d0*/  FFMA R11, R16, R0, R11 ;  /* 0x00000000100b7223 */ /* 0x000fc8000000000b */
[----:B------:R-:W-:Y:S01]  /*25e0*/  VIADD R2, R11, 0xf3000000 ;  /* 0xf30000000b027836 */ /* 0x000fe20000000000 */
[----:B------:R0:W1:Y:S04]  /*25f0*/  MUFU.RSQ R0, R11 ;  /* 0x0000000b00007308 */ /* 0x0000680000001400 */
[----:B------:R-:W-:-:S13]  /*2600*/  ISETP.GT.U32.AND P0, PT, R2, 0x727fffff, PT ;  /* 0x727fffff0200780c */ /* 0x000fda0003f04070 */
[----:B01----:R-:W-:Y:S05]  /*2610*/  @!P0 BRA `(.L_x_26) ;  /* 0x0000000000148947 */ /* 0x003fea0003800000 */
[----:B------:R-:W-:Y:S01]  /*2620*/  IMAD.MOV.U32 R0, RZ, RZ, R11 ;  /* 0x000000ffff007224 */ /* 0x000fe200078e000b */
[----:B------:R-:W-:-:S07]  /*2630*/  MOV R9, 0x2650 ;  /* 0x0000265000097802 */ /* 0x000fce0000000f00 */
[----:B------:R-:W-:Y:S05]  /*2640*/  CALL.REL.NOINC `($__internal_1_$__cuda_sm20_sqrt_rn_f32_slowpath) ;  /* 0x00000008008c7944 */ /* 0x000fea0003c00000 */
[----:B------:R-:W-:Y:S01]  /*2650*/  IMAD.MOV.U32 R2, RZ, RZ, R3 ;  /* 0x000000ffff027224 */ /* 0x000fe200078e0003 */
[----:B------:R-:W-:Y:S06]  /*2660*/  BRA `(.L_x_27) ;  /* 0x0000000000107947 */ /* 0x000fec0003800000 */
.L_x_26:
[----:B------:R-:W-:Y:S01]  /*2670*/  FMUL.FTZ R2, R11, R0 ;  /* 0x000000000b027220 */ /* 0x000fe20000410000 */
[----:B------:R-:W-:-:S03]  /*2680*/  FMUL.FTZ R0, R0, 0.5 ;  /* 0x3f00000000007820 */ /* 0x000fc60000410000 */
[----:B------:R-:W-:-:S04]  /*2690*/  FFMA R3, -R2, R2, R11 ;  /* 0x0000000202037223 */ /* 0x000fc8000000010b */
[----:B------:R-:W-:-:S07]  /*26a0*/  FFMA R2, R3, R0, R2 ;  /* 0x0000000003027223 */ /* 0x000fce0000000002 */
.L_x_27:
[----:B------:R-:W-:Y:S05]  /*26b0*/  BSYNC.RECONVERGENT B0 ;  /* 0x0000000000007941 */ /* 0x000fea0003800200 */
.L_x_25:
[----:B------:R-:W-:Y:S01]  /*26c0*/  FADD R0, -R11, 1 ;  /* 0x3f8000000b007421 */ /* 0x000fe20000000100 */
[----:B------:R-:W-:Y:S03]  /*26d0*/  BSSY.RECONVERGENT B0, `(.L_x_28) ;  /* 0x000000c000007945 */ /* 0x000fe60003800200 */
[----:B------:R-:W-:Y:S01]  /*26e0*/  VIADD R3, R0, 0xf3000000 ;  /* 0xf300000000037836 */ /* 0x000fe20000000000 */
[----:B------:R0:W1:Y:S04]  /*26f0*/  MUFU.RSQ R5, R0 ;  /* 0x0000000000057308 */ /* 0x0000680000001400 */
[----:B------:R-:W-:-:S13]  /*2700*/  ISETP.GT.U32.AND P0, PT, R3, 0x727fffff, PT ;  /* 0x727fffff0300780c */ /* 0x000fda0003f04070 */
[----:B01----:R-:W-:Y:S05]  /*2710*/  @!P0 BRA `(.L_x_29) ;  /* 0x00000000000c8947 */ /* 0x003fea0003800000 */
[----:B------:R-:W-:-:S07]  /*2720*/  MOV R9, 0x2740 ;  /* 0x0000274000097802 */ /* 0x000fce0000000f00 */
[----:B------:R-:W-:Y:S05]  /*2730*/  CALL.REL.NOINC `($__internal_1_$__cuda_sm20_sqrt_rn_f32_slowpath) ;  /* 0x0000000800507944 */ /* 0x000fea0003c00000 */
[----:B------:R-:W-:Y:S05]  /*2740*/  BRA `(.L_x_30) ;  /* 0x0000000000107947 */ /* 0x000fea0003800000 */
.L_x_29:
[----:B------:R-:W-:Y:S01]  /*2750*/  FMUL.FTZ R3, R0, R5 ;  /* 0x0000000500037220 */ /* 0x000fe20000410000 */
[----:B------:R-:W-:-:S03]  /*2760*/  FMUL.FTZ R5, R5, 0.5 ;  /* 0x3f00000005057820 */ /* 0x000fc60000410000 */
[----:B------:R-:W-:-:S04]  /*2770*/  FFMA R0, -R3, R3, R0 ;  /* 0x0000000303007223 */ /* 0x000fc80000000100 */
[----:B------:R-:W-:-:S07]  /*2780*/  FFMA R3, R0, R5, R3 ;  /* 0x0000000500037223 */ /* 0x000fce0000000003 */
.L_x_30:
[----:B------:R-:W-:Y:S05]  /*2790*/  BSYNC.RECONVERGENT B0 ;  /* 0x0000000000007941 */ /* 0x000fea0003800200 */
.L_x_28:
[CC--:B------:R-:W-:Y:S01]  /*27a0*/  FSETP.GT.AND P2, PT, |R2|.reuse, |R3|.reuse, PT ;  /* 0x400000030200720b */ /* 0x0c0fe20003f44200 */
[----:B------:R-:W-:Y:S03]  /*27b0*/  BSSY.RECONVERGENT B0, `(.L_x_31) ;  /* 0x000000e000007945 */ /* 0x000fe60003800200 */
[----:B------:R-:W-:Y:S02]  /*27c0*/  FSEL R7, |R2|, |R3|, P2 ;  /* 0x4000000302077208 */ /* 0x000fe40001000200 */
[----:B------:R-:W-:Y:S02]  /*27d0*/  FSEL R0, |R3|, |R2|, P2 ;  /* 0x4000000203007208 */ /* 0x000fe40001000200 */
[----:B------:R-:W0:Y:S08]  /*27e0*/  MUFU.RCP R6, R7 ;  /* 0x0000000700067308 */ /* 0x000e300000001000 */
[----:B------:R-:W1:Y:S01]  /*27f0*/  FCHK P0, R0, R7 ;  /* 0x0000000700007302 */ /* 0x000e620000000000 */
[----:B0-----:R-:W-:-:S04]  /*2800*/  FFMA R5, -R7, R6, 1 ;  /* 0x3f80000007057423 */ /* 0x001fc80000000106 */
[----:B------:R-:W-:-:S04]  /*2810*/  FFMA R5, R6, R5, R6 ;  /* 0x0000000506057223 */ /* 0x000fc80000000006 */
[----:B------:R-:W-:-:S04]  /*2820*/  FFMA R6, R0, R5, RZ ;  /* 0x0000000500067223 */ /* 0x000fc800000000ff */
[----:B------:R-:W-:-:S04]  /*2830*/  FFMA R8, -R7, R6, R0 ;  /* 0x0000000607087223 */ /* 0x000fc80000000100 */
[----:B------:R-:W-:Y:S01]  /*2840*/  FFMA R5, R5, R8, R6 ;  /* 0x0000000805057223 */ /* 0x000fe20000000006 */
[----:B-1----:R-:W-:Y:S06]  /*2850*/  @!P0 BRA `(.L_x_32) ;  /* 0x00000000000c8947 */ /* 0x002fec0003800000 */
[----:B------:R-:W-:-:S07]  /*2860*/  MOV R8, 0x2880 ;  /* 0x0000288000087802 */ /* 0x000fce0000000f00 */
[----:B------:R-:W-:Y:S05]  /*2870*/  CALL.REL.NOINC `($__internal_2_$__cuda_sm3x_div_rn_noftz_f32_slowpath) ;  /* 0x0000000800587944 */ /* 0x000fea0003c00000 */
[----:B------:R-:W-:-:S07]  /*2880*/  IMAD.MOV.U32 R5, RZ, RZ, R0 ;  /* 0x000000ffff057224 */ /* 0x000fce00078e0000 */
.L_x_32:
[----:B------:R-:W-:Y:S05]  /*2890*/  BSYNC.RECONVERGENT B0 ;  /* 0x0000000000007941 */ /* 0x000fea0003800200 */
.L_x_31:
[----:B------:R-:W-:Y:S02]  /*28a0*/  IMAD.MOV.U32 R9, RZ, RZ, 0x3b33710b ;  /* 0x3b33710bff097424 */ /* 0x000fe400078e00ff */
[----:B------:R-:W-:Y:S01]  /*28b0*/  FMUL R0, R5, R5 ;  /* 0x0000000505007220 */ /* 0x000fe20000400000 */
[C---:B------:R-:W-:Y:S02]  /*28c0*/  ISETP.GE.AND P0, PT, R3.reuse, RZ, PT ;  /* 0x000000ff0300720c */ /* 0x040fe40003f06270 */
[----:B------:R-:W-:Y:S01]  /*28d0*/  FSETP.NEU.AND P3, PT, |R3|, |R2|, PT ;  /* 0x400000020300720b */ /* 0x000fe20003f6d200 */
[C---:B------:R-:W-:Y:S01]  /*28e0*/  FFMA R9, R0.reuse, R9, -0.015681877732276916504 ;  /* 0xbc80774800097423 */ /* 0x040fe20000000009 */
[----:B------:R-:W-:Y:S01]  /*28f0*/  FSETP.NEU.AND P1, PT, R7, RZ, PT ;  /* 0x000000ff0700720b */ /* 0x000fe20003f2d000 */
[----:B------:R-:W-:Y:S02]  /*2900*/  FADD R3, |R3|, |R2| ;  /* 0x4000000203037221 */ /* 0x000fe40000000200 */
[----:B------:R-:W-:-:S04]  /*2910*/  FFMA R9, R0, R9, 0.042200751602649688721 ;  /* 0x3d2cdab200097423 */ /* 0x000fc80000000009 */
[----:B------:R-:W-:-:S04]  /*2920*/  FFMA R9, R0, R9, -0.074792981147766113281 ;  /* 0xbd992d1000097423 */ /* 0x000fc80000000009 */
[----:B------:R-:W-:-:S04]  /*2930*/  FFMA R9, R0, R9, 0.10640415549278259277 ;  /* 0x3dd9ea6c00097423 */ /* 0x000fc80000000009 */
[----:B------:R-:W-:-:S04]  /*2940*/  FFMA R9, R0, R9, -0.14207722246646881104 ;  /* 0xbe117cb100097423 */ /* 0x000fc80000000009 */
[----:B------:R-:W-:-:S04]  /*2950*/  FFMA R9, R0, R9, 0.19993925094604492188 ;  /* 0x3e4cbce000097423 */ /* 0x000fc80000000009 */
[----:B------:R-:W-:-:S04]  /*2960*/  FFMA R9, R0, R9, -0.33333197236061096191 ;  /* 0xbeaaaa7d00097423 */ /* 0x000fc80000000009 */
[----:B------:R-:W-:Y:S01]  /*2970*/  FMUL R0, R0, R9 ;  /* 0x0000000900007220 */ /* 0x000fe20000400000 */
[----:B------:R-:W-:-:S03]  /*2980*/  IMAD.MOV.U32 R9, RZ, RZ, 0x3f6ee581 ;  /* 0x3f6ee581ff097424 */ /* 0x000fc600078e00ff */
[----:B------:R-:W-:Y:S02]  /*2990*/  FFMA R0, R0, R5, R5 ;  /* 0x0000000500007223 */ /* 0x000fe40000000005 */
[C---:B------:R-:W-:Y:S02]  /*29a0*/  FSEL R6, R9.reuse, 1.8663789033889770508, P2 ;  /* 0x3feee58109067808 */ /* 0x040fe40001000000 */
[----:B------:R-:W-:-:S05]  /*29b0*/  FFMA R5, R9, 1.6832555532455444336, -R0 ;  /* 0x3fd774eb09057823 */ /* 0x000fca0000000800 */
[-C--:B------:R-:W-:Y:S02]  /*29c0*/  FSEL R9, R5, R0.reuse, P2 ;  /* 0x0000000005097208 */ /* 0x080fe40001000000 */
[----:B------:R-:W-:Y:S01]  /*29d0*/  FSEL R5, R0, -R0, P2 ;  /* 0x8000000000057208 */ /* 0x000fe20001000000 */
[----:B------:R-:W-:-:S04]  /*29e0*/  IMAD.MOV.U32 R0, RZ, RZ, 0x4016cbe4 ;  /* 0x4016cbe4ff007424 */ /* 0x000fc800078e00ff */
[----:B------:R-:W-:Y:S01]  /*29f0*/  @!P0 FFMA R9, R6, 1.6832555532455444336, R5 ;  /* 0x3fd774eb06098823 */ /* 0x000fe20000000005 */
[----:B------:R-:W-:Y:S01]  /*2a00*/  @!P3 FSEL R9, R0, 0.78539818525314331055, !P0 ;  /* 0x3f490fdb0009b808 */ /* 0x000fe20004000000 */
[----:B------:R-:W0:Y:S01]  /*2a10*/  LDC.64 R6, c[0x0][0x3a8] ;  /* 0x0000ea00ff067b82 */ /* 0x000e220000000a00 */
[----:B------:R-:W-:Y:S02]  /*2a20*/  @!P1 FSEL R9, RZ, 3.1415927410125732422, P0 ;  /* 0x40490fdbff099808 */ /* 0x000fe40000000000 */
[----:B------:R-:W-:Y:S02]  /*2a30*/  FSETP.NAN.AND P0, PT, R3, R3, PT ;  /* 0x000000030300720b */ /* 0x000fe40003f08000 */
[----:B------:R-:W-:-:S04]  /*2a40*/  LOP3.LUT R2, R9, 0x80000000, R2, 0xb8, !PT ;  /* 0x8000000009027812 */ /* 0x000fc800078eb802 */
[----:B------:R-:W-:-:S05]  /*2a50*/  FSEL R2, R3, R2, P0 ;  /* 0x0000000203027208 */ /* 0x000fca0000000000 */
[----:B------:R-:W-:-:S04]  /*2a60*/  FADD R2, R2, R2 ;  /* 0x0000000202027221 */ /* 0x000fc80000000000 */
[----:B------:R-:W-:Y:S01]  /*2a70*/  FMUL R3, R2, 6372797.5 ;  /* 0x4ac27b7b02037820 */ /* 0x000fe20000400000 */
[----:B0-----:R-:W-:-:S05]  /*2a80*/  IMAD.WIDE.U32 R4, R4, 0x4, R6 ;  /* 0x0000000404047825 */ /* 0x001fca00078e0006 */
[----:B------:R-:W-:Y:S01]  /*2a90*/  STG.E desc[UR6][R4.64], R3 ;  /* 0x0000000304007986 */ /* 0x000fe2000c101906 */
[----:B------:R-:W-:Y:S05]  /*2aa0*/  EXIT ;  /* 0x000000000000794d */ /* 0x000fea0003800000 */
        .weak           $__internal_0_$__cuda_sm20_div_rn_f64_full
        .type           $__internal_0_$__cuda_sm20_div_rn_f64_full,@function
        .size           $__internal_0_$__cuda_sm20_div_rn_f64_full,($__internal_1_$__cuda_sm20_sqrt_rn_f32_slowpath - $__internal_0_$__cuda_sm20_div_rn_f64_full)
$__internal_0_$__cuda_sm20_div_rn_f64_full:
[C---:B------:R-:W-:Y:S01]  /*2ab0*/  FSETP.GEU.AND P0, PT, |R3|.reuse, 1.469367938527859385e-39, PT ;  /* 0x001000000300780b */ /* 0x040fe20003f0e200 */
[----:B------:R-:W-:Y:S01]  /*2ac0*/  IMAD.U32 R10, RZ, RZ, UR4 ;  /* 0x00000004ff0a7e24 */ /* 0x000fe2000f8e00ff */
[----:B------:R-:W-:Y:S01]  /*2ad0*/  LOP3.LUT R7, R3, 0x800fffff, RZ, 0xc0, !PT ;  /* 0x800fffff03077812 */ /* 0x000fe200078ec0ff */
[----:B------:R-:W-:Y:S01]  /*2ae0*/  IMAD.MOV.U32 R11, RZ, RZ, R3 ;  /* 0x000000ffff0b7224 */ /* 0x000fe200078e0003 */
[----:B------:R-:W-:Y:S01]  /*2af0*/  FSETP.GEU.AND P2, PT, |R13|, 1.469367938527859385e-39, PT ;  /* 0x001000000d00780b */ /* 0x000fe20003f4e200 */
[----:B------:R-:W-:Y:S01]  /*2b00*/  IMAD.U32 R8, RZ, RZ, UR4 ;  /* 0x00000004ff087e24 */ /* 0x000fe2000f8e00ff */
[----:B------:R-:W-:Y:S01]  /*2b10*/  LOP3.LUT R9, R7, 0x3ff00000, RZ, 0xfc, !PT ;  /* 0x3ff0000007097812 */ /* 0x000fe200078efcff */
[----:B------:R-:W-:Y:S01]  /*2b20*/  IMAD.MOV.U32 R14, RZ, RZ, 0x1 ;  /* 0x00000001ff0e7424 */ /* 0x000fe200078e00ff */
[----:B------:R-:W-:Y:S01]  /*2b30*/  LOP3.LUT R7, R13, 0x7ff00000, RZ, 0xc0, !PT ;  /* 0x7ff000000d077812 */ /* 0x000fe200078ec0ff */
[----:B------:R-:W-:Y:S01]  /*2b40*/  IMAD.MOV.U32 R22, RZ, RZ, 0x1ca00000 ;  /* 0x1ca00000ff167424 */ /* 0x000fe200078e00ff */
[----:B------:R-:W-:Y:S01]  /*2b50*/  LOP3.LUT R24, R3, 0x7ff00000, RZ, 0xc0, !PT ;  /* 0x7ff0000003187812 */ /* 0x000fe200078ec0ff */
[----:B------:R-:W-:Y:S02]  /*2b60*/  BSSY.RECONVERGENT B1, `(.L_x_33) ;  /* 0x000004e000017945 */ /* 0x000fe40003800200 */
[----:B------:R-:W-:Y:S01]  /*2b70*/  @!P0 DMUL R8, R10, 8.98846567431157953865e+307 ;  /* 0x7fe000000a088828 */ /* 0x000fe20000000000 */
[----:B------:R-:W-:Y:S01]  /*2b80*/  ISETP.GE.U32.AND P1, PT, R7, R24, PT ;  /* 0x000000180700720c */ /* 0x000fe20003f26070 */
[----:B------:R-:W-:-:S02]  /*2b90*/  IMAD.MOV.U32 R25, RZ, RZ, R7 ;  /* 0x000000ffff197224 */ /* 0x000fc400078e0007 */
[----:B------:R-:W-:Y:S02]  /*2ba0*/  @!P2 LOP3.LUT R18, R11, 0x7ff00000, RZ, 0xc0, !PT ;  /* 0x7ff000000b12a812 */ /* 0x000fe400078ec0ff */
[----:B------:R-:W0:Y:S02]  /*2bb0*/  MUFU.RCP64H R15, R9 ;  /* 0x00000009000f7308 */ /* 0x000e240000001800 */
[----:B------:R-:W-:Y:S02]  /*2bc0*/  @!P2 ISETP.GE.U32.AND P3, PT, R7, R18, PT ;  /* 0x000000120700a20c */ /* 0x000fe40003f66070 */
[----:B------:R-:W-:Y:S02]  /*2bd0*/  @!P0 LOP3.LUT R24, R9, 0x7ff00000, RZ, 0xc0, !PT ;  /* 0x7ff0000009188812 */ /* 0x000fe400078ec0ff */
[----:B------:R-:W-:-:S04]  /*2be0*/  @!P2 SEL R19, R22, 0x63400000, !P3 ;  /* 0x634000001613a807 */ /* 0x000fc80005800000 */
[----:B------:R-:W-:-:S04]  /*2bf0*/  @!P2 LOP3.LUT R20, R19, 0x80000000, R13, 0xf8, !PT ;  /* 0x800000001314a812 */ /* 0x000fc800078ef80d */
[----:B------:R-:W-:Y:S01]  /*2c00*/  @!P2 LOP3.LUT R21, R20, 0x100000, RZ, 0xfc, !PT ;  /* 0x001000001415a812 */ /* 0x000fe200078efcff */
[----:B------:R-:W-:Y:S01]  /*2c10*/  @!P2 IMAD.MOV.U32 R20, RZ, RZ, RZ ;  /* 0x000000ffff14a224 */ /* 0x000fe200078e00ff */
[----:B0-----:R-:W-:-:S08]  /*2c20*/  DFMA R16, R14, -R8, 1 ;  /* 0x3ff000000e10742b */ /* 0x001fd00000000808 */
[----:B------:R-:W-:-:S08]  /*2c30*/  DFMA R16, R16, R16, R16 ;  /* 0x000000101010722b */ /* 0x000fd00000000010 */
[----:B------:R-:W-:Y:S01]  /*2c40*/  DFMA R16, R14, R16, R14 ;  /* 0x000000100e10722b */ /* 0x000fe2000000000e */
[----:B------:R-:W-:Y:S01]  /*2c50*/  SEL R15, R22, 0x63400000, !P1 ;  /* 0x63400000160f7807 */ /* 0x000fe20004800000 */
[----:B------:R-:W-:-:S03]  /*2c60*/  IMAD.MOV.U32 R14, RZ, RZ, R12 ;  /* 0x000000ffff0e7224 */ /* 0x000fc600078e000c */
[----:B------:R-:W-:-:S03]  /*2c70*/  LOP3.LUT R15, R15, 0x800fffff, R13, 0xf8, !PT ;  /* 0x800fffff0f0f7812 */ /* 0x000fc600078ef80d */
[----:B------:R-:W-:-:S03]  /*2c80*/  DFMA R18, R16, -R8, 1 ;  /* 0x3ff000001012742b */ /* 0x000fc60000000808 */
[----:B------:R-:W-:-:S05]  /*2c90*/  @!P2 DFMA R14, R14, 2, -R20 ;  /* 0x400000000e0ea82b */ /* 0x000fca0000000814 */
[----:B------:R-:W-:-:S05]  /*2ca0*/  DFMA R18, R16, R18, R16 ;  /* 0x000000121012722b */ /* 0x000fca0000000010 */
[----:B------:R-:W-:-:S03]  /*2cb0*/  @!P2 LOP3.LUT R25, R15, 0x7ff00000, RZ, 0xc0, !PT ;  /* 0x7ff000000f19a812 */ /* 0x000fc600078ec0ff */
[----:B------:R-:W-:Y:S02]  /*2cc0*/  DMUL R16, R18, R14 ;  /* 0x0000000e12107228 */ /* 0x000fe40000000000 */
[----:B------:R-:W-:-:S05]  /*2cd0*/  VIADD R26, R25, 0xffffffff ;  /* 0xffffffff191a7836 */ /* 0x000fca0000000000 */
[----:B------:R-:W-:Y:S01]  /*2ce0*/  ISETP.GT.U32.AND P0, PT, R26, 0x7feffffe, PT ;  /* 0x7feffffe1a00780c */ /* 0x000fe20003f04070 */
[----:B------:R-:W-:Y:S01]  /*2cf0*/  DFMA R20, R16, -R8, R14 ;  /* 0x800000081014722b */ /* 0x000fe2000000000e */
[----:B------:R-:W-:-:S04]  /*2d00*/  IADD3 R26, PT, PT, R24, -0x1, RZ ;  /* 0xffffffff181a7810 */ /* 0x000fc80007ffe0ff */
[----:B------:R-:W-:-:S03]  /*2d10*/  ISETP.GT.U32.OR P0, PT, R26, 0x7feffffe, P0 ;  /* 0x7feffffe1a00780c */ /* 0x000fc60000704470 */
[----:B------:R-:W-:-:S10]  /*2d20*/  DFMA R20, R18, R20, R16 ;  /* 0x000000141214722b */ /* 0x000fd40000000010 */
[----:B------:R-:W-:Y:S05]  /*2d30*/  @P0 BRA `(.L_x_34) ;  /* 0x00000000006c0947 */ /* 0x000fea0003800000 */
[----:B------:R-:W-:-:S04]  /*2d40*/  LOP3.LUT R16, R11, 0x7ff00000, RZ, 0xc0, !PT ;  /* 0x7ff000000b107812 */ /* 0x000fc800078ec0ff */
[CC--:B------:R-:W-:Y:S02]  /*2d50*/  VIADDMNMX R12, R7.reuse, -R16.reuse, 0xb9600000, !PT ;  /* 0xb9600000070c7446 */ /* 0x0c0fe40007800910 */
[----:B------:R-:W-:Y:S02]  /*2d60*/  ISETP.GE.U32.AND P0, PT, R7, R16, PT ;  /* 0x000000100700720c */ /* 0x000fe40003f06070 */
[----:B------:R-:W-:Y:S01]  /*2d70*/  VIMNMX R7, PT, PT, R12, 0x46a00000, PT ;  /* 0x46a000000c077848 */ /* 0x000fe20003fe0100 */
[----:B------:R-:W-:Y:S01]  /*2d80*/  IMAD.MOV.U32 R12, RZ, RZ, RZ ;  /* 0x000000ffff0c7224 */ /* 0x000fe200078e00ff */
[----:B------:R-:W-:-:S05]  /*2d90*/  SEL R22, R22, 0x63400000, !P0 ;  /* 0x6340000016167807 */ /* 0x000fca0004000000 */
[----:B------:R-:W-:-:S04]  /*2da0*/  IMAD.IADD R7, R7, 0x1, -R22 ;  /* 0x0000000107077824 */ /* 0x000fc800078e0a16 */
[----:B------:R-:W-:-:S06]  /*2db0*/  VIADD R13, R7, 0x7fe00000 ;  /* 0x7fe00000070d7836 */ /* 0x000fcc0000000000 */
[----:B------:R-:W-:-:S10]  /*2dc0*/  DMUL R16, R20, R12 ;  /* 0x0000000c14107228 */ /* 0x000fd40000000000 */
[----:B------:R-:W-:-:S13]  /*2dd0*/  FSETP.GTU.AND P0, PT, |R17|, 1.469367938527859385e-39, PT ;  /* 0x001000001100780b */ /* 0x000fda0003f0c200 */
[----:B------:R-:W-:Y:S05]  /*2de0*/  @P0 BRA `(.L_x_35) ;  /* 0x0000000000940947 */ /* 0x000fea0003800000 */
[----:B------:R-:W-:Y:S01]  /*2df0*/  DFMA R8, R20, -R8, R14 ;  /* 0x800000081408722b */ /* 0x000fe2000000000e */
[----:B------:R-:W-:-:S09]  /*2e00*/  IMAD.MOV.U32 R12, RZ, RZ, RZ ;  /* 0x000000ffff0c7224 */ /* 0x000fd200078e00ff */
[C---:B------:R-:W-:Y:S02]  /*2e10*/  FSETP.NEU.AND P0, PT, R9.reuse, RZ, PT ;  /* 0x000000ff0900720b */ /* 0x040fe40003f0d000 */
[----:B------:R-:W-:-:S04]  /*2e20*/  LOP3.LUT R11, R9, 0x80000000, R11, 0x48, !PT ;  /* 0x80000000090b7812 */ /* 0x000fc800078e480b */
[----:B------:R-:W-:-:S07]  /*2e30*/  LOP3.LUT R13, R11, R13, RZ, 0xfc, !PT ;  /* 0x0000000d0b0d7212 */ /* 0x000fce00078efcff */
[----:B------:R-:W-:Y:S05]  /*2e40*/  @!P0 BRA `(.L_x_35) ;  /* 0x00000000007c8947 */ /* 0x000fea0003800000 */
[----:B------:R-:W-:Y:S01]  /*2e50*/  IMAD.MOV R9, RZ, RZ, -R7 ;  /* 0x000000ffff097224 */ /* 0x000fe200078e0a07 */
[----:B------:R-:W-:Y:S01]  /*2e60*/  DMUL.RP R12, R20, R12 ;  /* 0x0000000c140c7228 */ /* 0x000fe20000008000 */
[----:B------:R-:W-:Y:S01]  /*2e70*/  IMAD.MOV.U32 R8, RZ, RZ, RZ ;  /* 0x000000ffff087224 */ /* 0x000fe200078e00ff */
[----:B------:R-:W-:-:S05]  /*2e80*/  IADD3 R7, PT, PT, -R7, -0x43300000, RZ ;  /* 0xbcd0000007077810 */ /* 0x000fca0007ffe1ff */
[----:B------:R-:W-:-:S03]  /*2e90*/  DFMA R8, R16, -R8, R20 ;  /* 0x800000081008722b */ /* 0x000fc60000000014 */
[----:B------:R-:W-:-:S07]  /*2ea0*/  LOP3.LUT R11, R13, R11, RZ, 0x3c, !PT ;  /* 0x0000000b0d0b7212 */ /* 0x000fce00078e3cff */
[----:B------:R-:W-:-:S04]  /*2eb0*/  FSETP.NEU.AND P0, PT, |R9|, R7, PT ;  /* 0x000000070900720b */ /* 0x000fc80003f0d200 */
[----:B------:R-:W-:Y:S02]  /*2ec0*/  FSEL R16, R12, R16, !P0 ;  /* 0x000000100c107208 */ /* 0x000fe40004000000 */
[----:B------:R-:W-:Y:S01]  /*2ed0*/  FSEL R17, R11, R17, !P0 ;  /* 0x000000110b117208 */ /* 0x000fe20004000000 */
[----:B------:R-:W-:Y:S06]  /*2ee0*/  BRA `(.L_x_35) ;  /* 0x0000000000547947 */ /* 0x000fec0003800000 */
.L_x_34:
[----:B------:R-:W-:-:S14]  /*2ef0*/  DSETP.NAN.AND P0, PT, R12, R12, PT ;  /* 0x0000000c0c00722a */ /* 0x000fdc0003f08000 */
[----:B------:R-:W-:Y:S05]  /*2f00*/  @P0 BRA `(.L_x_36) ;  /* 0x0000000000440947 */ /* 0x000fea0003800000 */
[----:B------:R-:W-:-:S14]  /*2f10*/  DSETP.NAN.AND P0, PT, R10, R10, PT ;  /* 0x0000000a0a00722a */ /* 0x000fdc0003f08000 */
[----:B------:R-:W-:Y:S05]  /*2f20*/  @P0 BRA `(.L_x_37) ;  /* 0x0000000000300947 */ /* 0x000fea0003800000 */
[----:B------:R-:W-:Y:S01]  /*2f30*/  ISETP.NE.AND P0, PT, R25, R24, PT ;  /* 0x000000181900720c */ /* 0x000fe20003f05270 */
[----:B------:R-:W-:Y:S02]  /*2f40*/  IMAD.MOV.U32 R16, RZ, RZ, 0x0 ;  /* 0x00000000ff107424 */ /* 0x000fe400078e00ff */
[----:B------:R-:W-:-:S10]  /*2f50*/  IMAD.MOV.U32 R17, RZ, RZ, -0x80000 ;  /* 0xfff80000ff117424 */ /* 0x000fd400078e00ff */
[----:B------:R-:W-:Y:S05]  /*2f60*/  @!P0 BRA `(.L_x_35) ;  /* 0x0000000000348947 */ /* 0x000fea0003800000 */
[----:B------:R-:W-:Y:S02]  /*2f70*/  ISETP.NE.AND P0, PT, R25, 0x7ff00000, PT ;  /* 0x7ff000001900780c */ /* 0x000fe40003f05270 */
[----:B------:R-:W-:Y:S02]  /*2f80*/  LOP3.LUT R17, R13, 0x80000000, R11, 0x48, !PT ;  /* 0x800000000d117812 */ /* 0x000fe400078e480b */
[----:B------:R-:W-:-:S13]  /*2f90*/  ISETP.EQ.OR P0, PT, R24, RZ, !P0 ;  /* 0x000000ff1800720c */ /* 0x000fda0004702670 */
[----:B------:R-:W-:Y:S01]  /*2fa0*/  @P0 LOP3.LUT R7, R17, 0x7ff00000, RZ, 0xfc, !PT ;  /* 0x7ff0000011070812 */ /* 0x000fe200078efcff */
[----:B------:R-:W-:Y:S02]  /*2fb0*/  @!P0 IMAD.MOV.U32 R16, RZ, RZ, RZ ;  /* 0x000000ffff108224 */ /* 0x000fe400078e00ff */
[----:B------:R-:W-:Y:S02]  /*2fc0*/  @P0 IMAD.MOV.U32 R16, RZ, RZ, RZ ;  /* 0x000000ffff100224 */ /* 0x000fe400078e00ff */
[----:B------:R-:W-:Y:S01]  /*2fd0*/  @P0 IMAD.MOV.U32 R17, RZ, RZ, R7 ;  /* 0x000000ffff110224 */ /* 0x000fe200078e0007 */
[----:B------:R-:W-:Y:S06]  /*2fe0*/  BRA `(.L_x_35) ;  /* 0x0000000000147947 */ /* 0x000fec0003800000 */
.L_x_37:
[----:B------:R-:W-:Y:S01]  /*2ff0*/  LOP3.LUT R17, R11, 0x80000, RZ, 0xfc, !PT ;  /* 0x000800000b117812 */ /* 0x000fe200078efcff */
[----:B------:R-:W-:Y:S01]  /*3000*/  IMAD.MOV.U32 R16, RZ, RZ, R10 ;  /* 0x000000ffff107224 */ /* 0x000fe200078e000a */
[----:B------:R-:W-:Y:S06]  /*3010*/  BRA `(.L_x_35) ;  /* 0x0000000000087947 */ /* 0x000fec0003800000 */
.L_x_36:
[----:B------:R-:W-:Y:S01]  /*3020*/  LOP3.LUT R17, R13, 0x80000, RZ, 0xfc, !PT ;  /* 0x000800000d117812 */ /* 0x000fe200078efcff */
[----:B------:R-:W-:-:S07]  /*3030*/  IMAD.MOV.U32 R16, RZ, RZ, R12 ;  /* 0x000000ffff107224 */ /* 0x000fce00078e000c */
.L_x_35:
[----:B------:R-:W-:Y:S05]  /*3040*/  BSYNC.RECONVERGENT B1 ;  /* 0x0000000000017941 */ /* 0x000fea0003800200 */
.L_x_33:
[----:B------:R-:W-:Y:S02]  /*3050*/  IMAD.MOV.U32 R8, RZ, RZ, R0 ;  /* 0x000000ffff087224 */ /* 0x000fe400078e0000 */
[----:B------:R-:W-:-:S04]  /*3060*/  IMAD.MOV.U32 R9, RZ, RZ, 0x0 ;  /* 0x00000000ff097424 */ /* 0x000fc800078e00ff */
[----:B------:R-:W-:Y:S05]  /*3070*/  RET.REL.NODEC R8 `(_Z5RdistiiPfS_ddS_) ;  /* 0xffffffcc08e07950 */ /* 0x000fea0003c3ffff */
        .weak           $__internal_1_$__cuda_sm20_sqrt_rn_f32_slowpath
        .type           $__internal_1_$__cuda_sm20_sqrt_rn_f32_slowpath,@function
        .size           $__internal_1_$__cuda_sm20_sqrt_rn_f32_slowpath,($__internal_2_$__cuda_sm3x_div_rn_noftz_f32_slowpath - $__internal_1_$__cuda_sm20_sqrt_rn_f32_slowpath)
$__internal_1_$__cuda_sm20_sqrt_rn_f32_slowpath:
[----:B------:R-:W-:-:S13]  /*3080*/  LOP3.LUT P0, RZ, R0, 0x7fffffff, RZ, 0xc0, !PT ;  /* 0x7fffffff00ff7812 */ /* 0x000fda000780c0ff */
[----:B------:R-:W-:Y:S01]  /*3090*/  @!P0 IMAD.MOV.U32 R3, RZ, RZ, R0 ;  /* 0x000000ffff038224 */ /* 0x000fe200078e0000 */
[----:B------:R-:W-:Y:S06]  /*30a0*/  @!P0 BRA `(.L_x_38) ;  /* 0x0000000000408947 */ /* 0x000fec0003800000 */
[----:B------:R-:W-:-:S13]  /*30b0*/  FSETP.GEU.FTZ.AND P0, PT, R0, RZ, PT ;  /* 0x000000ff0000720b */ /* 0x000fda0003f1e000 */
[----:B------:R-:W-:Y:S01]  /*30c0*/  @!P0 IMAD.MOV.U32 R3, RZ, RZ, 0x7fffffff ;  /* 0x7fffffffff038424 */ /* 0x000fe200078e00ff */
[----:B------:R-:W-:Y:S06]  /*30d0*/  @!P0 BRA `(.L_x_38) ;  /* 0x0000000000348947 */ /* 0x000fec0003800000 */
[----:B------:R-:W-:-:S13]  /*30e0*/  FSETP.GTU.FTZ.AND P0, PT, |R0|, +INF , PT ;  /* 0x7f8000000000780b */ /* 0x000fda0003f1c200 */
[----:B------:R-:W-:Y:S01]  /*30f0*/  @P0 FADD.FTZ R3, R0, 1 ;  /* 0x3f80000000030421 */ /* 0x000fe20000010000 */
[----:B------:R-:W-:Y:S06]  /*3100*/  @P0 BRA `(.L_x_38) ;  /* 0x0000000000280947 */ /* 0x000fec0003800000 */
[----:B------:R-:W-:-:S13]  /*3110*/  FSETP.NEU.FTZ.AND P0, PT, |R0|, +INF , PT ;  /* 0x7f8000000000780b */ /* 0x000fda0003f1d200 */
[----:B------:R-:W-:-:S04]  /*3120*/  @P0 FFMA R5, R0, 1.84467440737095516160e+19, RZ ;  /* 0x5f80000000050823 */ /* 0x000fc800000000ff */
[----:B------:R-:W0:Y:S02]  /*3130*/  @P0 MUFU.RSQ R6, R5 ;  /* 0x0000000500060308 */ /* 0x000e240000001400 */
[----:B0-----:R-:W-:Y:S01]  /*3140*/  @P0 FMUL.FTZ R8, R5, R6 ;  /* 0x0000000605080220 */ /* 0x001fe20000410000 */
[----:B------:R-:W-:-:S03]  /*3150*/  @P0 FMUL.FTZ R6, R6, 0.5 ;  /* 0x3f00000006060820 */ /* 0x000fc60000410000 */
[----:B------:R-:W-:-:S04]  /*3160*/  @P0 FADD.FTZ R3, -R8, -RZ ;  /* 0x800000ff08030221 */ /* 0x000fc80000010100 */
[----:B------:R-:W-:Y:S01]  /*3170*/  @P0 FFMA R7, R8, R3, R5 ;  /* 0x0000000308070223 */ /* 0x000fe20000000005 */
[----:B------:R-:W-:-:S03]  /*3180*/  @!P0 IMAD.MOV.U32 R3, RZ, RZ, R0 ;  /* 0x000000ffff038224 */ /* 0x000fc600078e0000 */
[----:B------:R-:W-:-:S04]  /*3190*/  @P0 FFMA R6, R7, R6, R8 ;  /* 0x0000000607060223 */ /* 0x000fc80000000008 */
[----:B------:R-:W-:-:S07]  /*31a0*/  @P0 FMUL.FTZ R3, R6, 2.3283064365386962891e-10 ;  /* 0x2f80000006030820 */ /* 0x000fce0000410000 */
.L_x_38:
[----:B------:R-:W-:Y:S01]  /*31b0*/  IMAD.MOV.U32 R6, RZ, RZ, R9 ;  /* 0x000000ffff067224 */ /* 0x000fe200078e0009 */
[----:B------:R-:W-:-:S04]  /*31c0*/  MOV R7, 0x0 ;  /* 0x0000000000077802 */ /* 0x000fc80000000f00 */
[----:B------:R-:W-:Y:S05]  /*31d0*/  RET.REL.NODEC R6 `(_Z5RdistiiPfS_ddS_) ;  /* 0xffffffcc06887950 */ /* 0x000fea0003c3ffff */
        .weak           $__internal_2_$__cuda_sm3x_div_rn_noftz_f32_slowpath
        .type           $__internal_2_$__cuda_sm3x_div_rn_noftz_f32_slowpath,@function
        .size           $__internal_2_$__cuda_sm3x_div_rn_noftz_f32_slowpath,(.L_x_53 - $__internal_2_$__cuda_sm3x_div_rn_noftz_f32_slowpath)
$__internal_2_$__cuda_sm3x_div_rn_noftz_f32_slowpath:
[--C-:B------:R-:W-:Y:S01]  /*31e0*/  SHF.R.U32.HI R10, RZ, 0x17, R7.reuse ;  /* 0x00000017ff0a7819 */ /* 0x100fe20000011607 */
[----:B------:R-:W-:Y:S01]  /*31f0*/  BSSY.RECONVERGENT B1, `(.L_x_39) ;  /* 0x0000063000017945 */ /* 0x000fe20003800200 */
[----:B------:R-:W-:Y:S01]  /*3200*/  SHF.R.U32.HI R9, RZ, 0x17, R0 ;  /* 0x00000017ff097819 */ /* 0x000fe20000011600 */
[----:B------:R-:W-:Y:S01]  /*3210*/  IMAD.MOV.U32 R11, RZ, RZ, R7 ;  /* 0x000000ffff0b7224 */ /* 0x000fe200078e0007 */
[----:B------:R-:W-:Y:S02]  /*3220*/  LOP3.LUT R10, R10, 0xff, RZ, 0xc0, !PT ;  /* 0x000000ff0a0a7812 */ /* 0x000fe400078ec0ff */
[----:B------:R-:W-:-:S03]  /*3230*/  LOP3.LUT R14, R9, 0xff, RZ, 0xc0, !PT ;  /* 0x000000ff090e7812 */ /* 0x000fc600078ec0ff */
[----:B------:R-:W-:Y:S02]  /*3240*/  VIADD R13, R10, 0xffffffff ;  /* 0xffffffff0a0d7836 */ /* 0x000fe40000000000 */
[----:B------:R-:W-:-:S03]  /*3250*/  VIADD R12, R14, 0xffffffff ;  /* 0xffffffff0e0c7836 */ /* 0x000fc60000000000 */
[----:B------:R-:W-:-:S04]  /*3260*/  ISETP.GT.U32.AND P0, PT, R13, 0xfd, PT ;  /* 0x000000fd0d00780c */ /* 0x000fc80003f04070 */
[----:B------:R-:W-:-:S13]  /*3270*/  ISETP.GT.U32.OR P0, PT, R12, 0xfd, P0 ;  /* 0x000000fd0c00780c */ /* 0x000fda0000704470 */
[----:B------:R-:W-:Y:S01]  /*3280*/  @!P0 IMAD.MOV.U32 R9, RZ, RZ, RZ ;  /* 0x000000ffff098224 */ /* 0x000fe200078e00ff */
[----:B------:R-:W-:Y:S06]  /*3290*/  @!P0 BRA `(.L_x_40) ;  /* 0x00000000005c8947 */ /* 0x000fec0003800000 */
[----:B------:R-:W-:Y:S02]  /*32a0*/  FSETP.GTU.FTZ.AND P0, PT, |R0|, +INF , PT ;  /* 0x7f8000000000780b */ /* 0x000fe40003f1c200 */
[----:B------:R-:W-:-:S04]  /*32b0*/  FSETP.GTU.FTZ.AND P1, PT, |R7|, +INF , PT ;  /* 0x7f8000000700780b */ /* 0x000fc80003f3c200 */
[----:B------:R-:W-:-:S13]  /*32c0*/  PLOP3.LUT P0, PT, P0, P1, PT, 0xf8, 0x8f ;  /* 0x00000000008f781c */ /* 0x000fda0000703f70 */
[----:B------:R-:W-:Y:S05]  /*32d0*/  @P0 BRA `(.L_x_41) ;  /* 0x00000004004c0947 */ /* 0x000fea0003800000 */
[----:B------:R-:W-:-:S13]  /*32e0*/  LOP3.LUT P0, RZ, R11, 0x7fffffff, R0, 0xc8, !PT ;  /* 0x7fffffff0bff7812 */ /* 0x000fda000780c800 */
[----:B------:R-:W-:Y:S05]  /*32f0*/  @!P0 BRA `(.L_x_42) ;  /* 0x00000004003c8947 */ /* 0x000fea0003800000 */
[C---:B------:R-:W-:Y:S02]  /*3300*/  FSETP.NEU.FTZ.AND P3, PT, |R0|.reuse, +INF , PT ;  /* 0x7f8000000000780b */ /* 0x040fe40003f7d200 */
[----:B------:R-:W-:Y:S02]  /*3310*/  FSETP.NEU.FTZ.AND P1, PT, |R7|, +INF , PT ;  /* 0x7f8000000700780b */ /* 0x000fe40003f3d200 */
[----:B------:R-:W-:-:S11]  /*3320*/  FSETP.NEU.FTZ.AND P0, PT, |R0|, +INF , PT ;  /* 0x7f8000000000780b */ /* 0x000fd60003f1d200 */
[----:B------:R-:W-:Y:S05]  /*3330*/  @!P1 BRA !P3, `(.L_x_42) ;  /* 0x00000004002c9947 */ /* 0x000fea0005800000 */
[----:B------:R-:W-:-:S04]  /*3340*/  LOP3.LUT P3, RZ, R0, 0x7fffffff, RZ, 0xc0, !PT ;  /* 0x7fffffff00ff7812 */ /* 0x000fc8000786c0ff */
[----:B------:R-:W-:-:S13]  /*3350*/  PLOP3.LUT P1, PT, P1, P3, PT, 0x2f, 0xf2 ;  /* 0x0000000000f2781c */ /* 0x000fda0000f26577 */
[----:B------:R-:W-:Y:S05]  /*3360*/  @P1 BRA `(.L_x_43) ;  /* 0x0000000400181947 */ /* 0x000fea0003800000 */
[----:B------:R-:W-:-:S04]  /*3370*/  LOP3.LUT P1, RZ, R11, 0x7fffffff, RZ, 0xc0, !PT ;  /* 0x7fffffff0bff7812 */ /* 0x000fc8000782c0ff */
[----:B------:R-:W-:-:S13]  /*3380*/  PLOP3.LUT P0, PT, P0, P1, PT, 0x2f, 0xf2 ;  /* 0x0000000000f2781c */ /* 0x000fda0000702577 */
[----:B------:R-:W-:Y:S05]  /*3390*/  @P0 BRA `(.L_x_44) ;  /* 0x0000000400000947 */ /* 0x000fea0003800000 */
[----:B------:R-:W-:Y:S02]  /*33a0*/  ISETP.GE.AND P0, PT, R12, RZ, PT ;  /* 0x000000ff0c00720c */ /* 0x000fe40003f06270 */
[----:B------:R-:W-:-:S11]  /*33b0*/  ISETP.GE.AND P1, PT, R13, RZ, PT ;  /* 0x000000ff0d00720c */ /* 0x000fd60003f26270 */
[----:B------:R-:W-:Y:S02]  /*33c0*/  @P0 IMAD.MOV.U32 R9, RZ, RZ, RZ ;  /* 0x000000ffff090224 */ /* 0x000fe400078e00ff */
[----:B------:R-:W-:Y:S01]  /*33d0*/  @!P0 FFMA R0, R0, 1.84467440737095516160e+19, RZ ;  /* 0x5f80000000008823 */ /* 0x000fe200000000ff */
[----:B------:R-:W-:Y:S02]  /*33e0*/  @!P0 IMAD.MOV.U32 R9, RZ, RZ, -0x40 ;  /* 0xffffffc0ff098424 */ /* 0x000fe400078e00ff */
[----:B------:R-:W-:Y:S02]  /*33f0*/  @!P1 FFMA R11, R7, 1.84467440737095516160e+19, RZ ;  /* 0x5f800000070b9823 */ /* 0x000fe400000000ff */
[----:B------:R-:W-:-:S07]  /*3400*/  @!P1 VIADD R9, R9, 0x40 ;  /* 0x0000004009099836 */ /* 0x000fce0000000000 */
.L_x_40:
[----:B------:R-:W-:Y:S01]  /*3410*/  LEA R12, R10, 0xc0800000, 0x17 ;  /* 0xc08000000a0c7811 */ /* 0x000fe200078eb8ff */
[----:B------:R-:W-:Y:S04]  /*3420*/  BSSY.RECONVERGENT B2, `(.L_x_45) ;  /* 0x0000036000027945 */ /* 0x000fe80003800200 */
[----:B------:R-:W-:Y:S02]  /*3430*/  IMAD.IADD R12, R11, 0x1, -R12 ;  /* 0x000000010b0c7824 */ /* 0x000fe400078e0a0c */
[----:B------:R-:W-:Y:S02]  /*3440*/  VIADD R11, R14, 0xffffff81 ;  /* 0xffffff810e0b7836 */ /* 0x000fe40000000000 */
[----:B------:R0:W1:Y:S01]  /*3450*/  MUFU.RCP R13, R12 ;  /* 0x0000000c000d7308 */ /* 0x0000620000001000 */
[----:B------:R-:W-:Y:S01]  /*3460*/  FADD.FTZ R15, -R12, -RZ ;  /* 0x800000ff0c0f7221 */ /* 0x000fe20000010100 */
[C---:B------:R-:W-:Y:S01]  /*3470*/  IMAD R0, R11.reuse, -0x800000, R0 ;  /* 0xff8000000b007824 */ /* 0x040fe200078e0200 */
[----:B0-----:R-:W-:-:S05]  /*3480*/  IADD3 R12, PT, PT, R11, 0x7f, -R10 ;  /* 0x0000007f0b0c7810 */ /* 0x001fca0007ffe80a */
[----:B------:R-:W-:Y:S02]  /*3490*/  IMAD.IADD R9, R12, 0x1, R9 ;  /* 0x000000010c097824 */ /* 0x000fe400078e0209 */
[----:B-1----:R-:W-:-:S04]  /*34a0*/  FFMA R14, R13, R15, 1 ;  /* 0x3f8000000d0e7423 */ /* 0x002fc8000000000f */
[----:B------:R-:W-:-:S04]  /*34b0*/  FFMA R16, R13, R14, R13 ;  /* 0x0000000e0d107223 */ /* 0x000fc8000000000d */
[----:B------:R-:W-:-:S04]  /*34c0*/  FFMA R13, R0, R16, RZ ;  /* 0x00000010000d7223 */ /* 0x000fc800000000ff */
[----:B------:R-:W-:-:S04]  /*34d0*/  FFMA R14, R15, R13, R0 ;  /* 0x0000000d0f0e7223 */ /* 0x000fc80000000000 */
[----:B------:R-:W-:-:S04]  /*34e0*/  FFMA R13, R16, R14, R13 ;  /* 0x0000000e100d7223 */ /* 0x000fc8000000000d */
[----:B------:R-:W-:-:S04]  /*34f0*/  FFMA R14, R15, R13, R0 ;  /* 0x0000000d0f0e7223 */ /* 0x000fc80000000000 */
[----:B------:R-:W-:-:S05]  /*3500*/  FFMA R0, R16, R14, R13 ;  /* 0x0000000e10007223 */ /* 0x000fca000000000d */
[----:B------:R-:W-:-:S04]  /*3510*/  SHF.R.U32.HI R10, RZ, 0x17, R0 ;  /* 0x00000017ff0a7819 */ /* 0x000fc80000011600 */
[----:B------:R-:W-:-:S05]  /*3520*/  LOP3.LUT R10, R10, 0xff, RZ, 0xc0, !PT ;  /* 0x000000ff0a0a7812 */ /* 0x000fca00078ec0ff */
[----:B------:R-:W-:-:S04]  /*3530*/  IMAD.IADD R15, R10, 0x1, R9 ;  /* 0x000000010a0f7824 */ /* 0x000fc800078e0209 */
[----:B------:R-:W-:-:S05]  /*3540*/  VIADD R10, R15, 0xffffffff ;  /* 0xffffffff0f0a7836 */ /* 0x000fca0000000000 */
[----:B------:R-:W-:-:S13]  /*3550*/  ISETP.GE.U32.AND P0, PT, R10, 0xfe, PT ;  /* 0x000000fe0a00780c */ /* 0x000fda0003f06070 */
[----:B------:R-:W-:Y:S05]  /*3560*/  @!P0 BRA `(.L_x_46) ;  /* 0x0000000000808947 */ /* 0x000fea0003800000 */
[----:B------:R-:W-:-:S13]  /*3570*/  ISETP.GT.AND P0, PT, R15, 0xfe, PT ;  /* 0x000000fe0f00780c */ /* 0x000fda0003f04270 */
[----:B------:R-:W-:Y:S05]  /*3580*/  @P0 BRA `(.L_x_47) ;  /* 0x00000000006c0947 */ /* 0x000fea0003800000 */
[----:B------:R-:W-:-:S13]  /*3590*/  ISETP.GE.AND P0, PT, R15, 0x1, PT ;  /* 0x000000010f00780c */ /* 0x000fda0003f06270 */
[----:B------:R-:W-:Y:S05]  /*35a0*/  @P0 BRA `(.L_x_48) ;  /* 0x0000000000740947 */ /* 0x000fea0003800000 */
[----:B------:R-:W-:Y:S02]  /*35b0*/  ISETP.GE.AND P0, PT, R15, -0x18, PT ;  /* 0xffffffe80f00780c */ /* 0x000fe40003f06270 */
[----:B------:R-:W-:-:S11]  /*35c0*/  LOP3.LUT R0, R0, 0x80000000, RZ, 0xc0, !PT ;  /* 0x8000000000007812 */ /* 0x000fd600078ec0ff */
[----:B------:R-:W-:Y:S05]  /*35d0*/  @!P0 BRA `(.L_x_48) ;  /* 0x0000000000688947 */ /* 0x000fea0003800000 */
[CCC-:B------:R-:W-:Y:S01]  /*35e0*/  FFMA.RZ R9, R16.reuse, R14.reuse, R13.reuse ;  /* 0x0000000e10097223 */ /* 0x1c0fe2000000c00d */
[C---:B------:R-:W-:Y:S02]  /*35f0*/  VIADD R12, R15.reuse, 0x20 ;  /* 0x000000200f0c7836 */ /* 0x040fe40000000000 */
[CCC-:B------:R-:W-:Y:S01]  /*3600*/  FFMA.RM R10, R16.reuse, R14.reuse, R13.reuse ;  /* 0x0000000e100a7223 */ /* 0x1c0fe2000000400d */
[----:B------:R-:W-:Y:S02]  /*3610*/  ISETP.NE.AND P3, PT, R15, RZ, PT ;  /* 0x000000ff0f00720c */ /* 0x000fe40003f65270 */
[----:B------:R-:W-:Y:S01]  /*3620*/  LOP3.LUT R11, R9, 0x7fffff, RZ, 0xc0, !PT ;  /* 0x007fffff090b7812 */ /* 0x000fe200078ec0ff */
[----:B------:R-:W-:Y:S01]  /*3630*/  FFMA.RP R9, R16, R14, R13 ;  /* 0x0000000e10097223 */ /* 0x000fe2000000800d */
[----:B------:R-:W-:Y:S01]  /*3640*/  IMAD.MOV R13, RZ, RZ, -R15 ;  /* 0x000000ffff0d7224 */ /* 0x000fe200078e0a0f */
[----:B------:R-:W-:Y:S02]  /*3650*/  ISETP.NE.AND P1, PT, R15, RZ, PT ;  /* 0x000000ff0f00720c */ /* 0x000fe40003f25270 */
[----:B------:R-:W-:-:S02]  /*3660*/  LOP3.LUT R11, R11, 0x800000, RZ, 0xfc, !PT ;  /* 0x008000000b0b7812 */ /* 0x000fc400078efcff */
[----:B------:R-:W-:Y:S02]  /*3670*/  FSETP.NEU.FTZ.AND P0, PT, R9, R10, PT ;  /* 0x0000000a0900720b */ /* 0x000fe40003f1d000 */
[----:B------:R-:W-:Y:S02]  /*3680*/  SHF.L.U32 R12, R11, R12, RZ ;  /* 0x0000000c0b0c7219 */ /* 0x000fe400000006ff */
[----:B------:R-:W-:Y:S02]  /*3690*/  SEL R10, R13, RZ, P3 ;  /* 0x000000ff0d0a7207 */ /* 0x000fe40001800000 */
[----:B------:R-:W-:Y:S02]  /*36a0*/  ISETP.NE.AND P1, PT, R12, RZ, P1 ;  /* 0x000000ff0c00720c */ /* 0x000fe40000f25270 */
[----:B------:R-:W-:Y:S02]  /*36b0*/  SHF.R.U32.HI R10, RZ, R10, R11 ;  /* 0x0000000aff0a7219 */ /* 0x000fe4000001160b */
[----:B------:R-:W-:-:S02]  /*36c0*/  PLOP3.LUT P0, PT, P0, P1, PT, 0xf8, 0x8f ;  /* 0x00000000008f781c */ /* 0x000fc40000703f70 */
[----:B------:R-:W-:Y:S02]  /*36d0*/  SHF.R.U32.HI R12, RZ, 0x1, R10 ;  /* 0x00000001ff0c7819 */ /* 0x000fe4000001160a */
[----:B------:R-:W-:-:S04]  /*36e0*/  SEL R9, RZ, 0x1, !P0 ;  /* 0x00000001ff097807 */ /* 0x000fc80004000000 */
[----:B------:R-:W-:-:S04]  /*36f0*/  LOP3.LUT R9, R9, 0x1, R12, 0xf8, !PT ;  /* 0x0000000109097812 */ /* 0x000fc800078ef80c */
[----:B------:R-:W-:-:S05]  /*3700*/  LOP3.LUT R9, R9, R10, RZ, 0xc0, !PT ;  /* 0x0000000a09097212 */ /* 0x000fca00078ec0ff */
[----:B------:R-:W-:-:S05]  /*3710*/  IMAD.IADD R9, R12, 0x1, R9 ;  /* 0x000000010c097824 */ /* 0x000fca00078e0209 */
[----:B------:R-:W-:Y:S01]  /*3720*/  LOP3.LUT R0, R9, R0, RZ, 0xfc, !PT ;  /* 0x0000000009007212 */ /* 0x000fe200078efcff */
[----:B------:R-:W-:Y:S06]  /*3730*/  BRA `(.L_x_48) ;  /* 0x0000000000107947 */ /* 0x000fec0003800000 */
.L_x_47:
[----:B------:R-:W-:-:S04]  /*3740*/  LOP3.LUT R0, R0, 0x80000000, RZ, 0xc0, !PT ;  /* 0x8000000000007812 */ /* 0x000fc800078ec0ff */
[----:B------:R-:W-:Y:S01]  /*3750*/  LOP3.LUT R0, R0, 0x7f800000, RZ, 0xfc, !PT ;  /* 0x7f80000000007812 */ /* 0x000fe200078efcff */
[----:B------:R-:W-:Y:S06]  /*3760*/  BRA `(.L_x_48) ;  /* 0x0000000000047947 */ /* 0x000fec0003800000 */
.L_x_46:
[----:B------:R-:W-:-:S07]  /*3770*/  IMAD R0, R9, 0x800000, R0 ;  /* 0x0080000009007824 */ /* 0x000fce00078e0200 */
.L_x_48:
[----:B------:R-:W-:Y:S05]  /*3780*/  BSYNC.RECONVERGENT B2 ;  /* 0x0000000000027941 */ /* 0x000fea0003800200 */
.L_x_45:
[----:B------:R-:W-:Y:S05]  /*3790*/  BRA `(.L_x_49) ;  /* 0x0000000000207947 */ /* 0x000fea0003800000 */
.L_x_44:
[----:B------:R-:W-:-:S04]  /*37a0*/  LOP3.LUT R0, R11, 0x80000000, R0, 0x48, !PT ;  /* 0x800000000b007812 */ /* 0x000fc800078e4800 */
[----:B------:R-:W-:Y:S01]  /*37b0*/  LOP3.LUT R0, R0, 0x7f800000, RZ, 0xfc, !PT ;  /* 0x7f80000000007812 */ /* 0x000fe200078efcff */
[----:B------:R-:W-:Y:S06]  /*37c0*/  BRA `(.L_x_49) ;  /* 0x0000000000147947 */ /* 0x000fec0003800000 */
.L_x_43:
[----:B------:R-:W-:Y:S01]  /*37d0*/  LOP3.LUT R0, R11, 0x80000000, R0, 0x48, !PT ;  /* 0x800000000b007812 */ /* 0x000fe200078e4800 */
[----:B------:R-:W-:Y:S06]  /*37e0*/  BRA `(.L_x_49) ;  /* 0x00000000000c7947 */ /* 0x000fec0003800000 */
.L_x_42:
[----:B------:R-:W0:Y:S01]  /*37f0*/  MUFU.RSQ R0, -QNAN ;  /* 0xffc0000000007908 */ /* 0x000e220000001400 */
[----:B------:R-:W-:Y:S05]  /*3800*/  BRA `(.L_x_49) ;  /* 0x0000000000047947 */ /* 0x000fea0003800000 */
.L_x_41:
[----:B------:R-:W-:-:S07]  /*3810*/  FADD.FTZ R0, R0, R7 ;  /* 0x0000000700007221 */ /* 0x000fce0000010000 */
.L_x_49:
[----:B------:R-:W-:Y:S05]  /*3820*/  BSYNC.RECONVERGENT B1 ;  /* 0x0000000000017941 */ /* 0x000fea0003800200 */
.L_x_39:
[----:B------:R-:W-:-:S04]  /*3830*/  IMAD.MOV.U32 R9, RZ, RZ, 0x0 ;  /* 0x00000000ff097424 */ /* 0x000fc800078e00ff */
[----:B0-----:R-:W-:Y:S05]  /*3840*/  RET.REL.NODEC R8 `(_Z5RdistiiPfS_ddS_) ;  /* 0xffffffc408ec7950 */ /* 0x001fea0003c3ffff */
.L_x_50:
[----:B------:R-:W-:-:S00]  /*3850*/  BRA `(.L_x_50) ;  /* 0xfffffffc00fc7947 */ /* 0x000fc0000383ffff */
[----:B------:R-:W-:-:S00]  /*3860*/  NOP ;  /* 0x0000000000007918 */ /* 0x000fc00000000000 */
        /* <DEDUP_REMOVED lines=9> */
.L_x_53:


//--------------------- .nv.global.init           --------------------------
	.section	.nv.global.init,"aw",@progbits
	.align	4
.nv.global.init:
	.type		__cudart_i2opi_f,@object
	.size		__cudart_i2opi_f,(.L_0 - __cudart_i2opi_f)
__cudart_i2opi_f:
        /*0000*/ 	.byte	0x41, 0x90, 0x43, 0x3c, 0x99, 0x95, 0x62, 0xdb, 0xc0, 0xdd, 0x34, 0xf5, 0xd1, 0x57, 0x27, 0xfc
        /*0010*/ 	.byte	0x29, 0x15, 0x44, 0x4e, 0x6e, 0x83, 0xf9, 0xa2
.L_0:


//--------------------- .nv.shared.reserved.0     --------------------------
	.section	.nv.shared.reserved.0,"aw",@nobits
	.weak		__nv_reservedSMEM_offset_0_alias
	.size		__nv_reservedSMEM_offset_0_alias, 0, 64
	.other		__nv_reservedSMEM_offset_0_alias,@"STO_CUDA_RESERVED_SHARED STV_DEFAULT"
__nv_reservedSMEM_offset_0_alias:
	.zero		0
	.zero		64


//--------------------- .nv.constant0._Z5RdistiiPfS_ddS_ --------------------------
	.section	.nv.constant0._Z5RdistiiPfS_ddS_,"a",@progbits
	.sectionflags	@""
	.align	4
.nv.constant0._Z5RdistiiPfS_ddS_:
	.zero		944


//--------------------- SYMBOLS --------------------------

	.type		.nv.reservedSmem.offset0,@object
	.size		.nv.reservedSmem.offset0,0x4
